	.headerflags	@"EF_CUDA_TEXMODE_UNIFIED EF_CUDA_64BIT_ADDRESS EF_CUDA_SM86 EF_CUDA_VIRTUAL_SM(EF_CUDA_SM86)"
	.elftype	@"ET_EXEC"


//--------------------- .nv.info                  --------------------------
	.section	.nv.info,"",@"SHT_CUDA_INFO"
	.align	4


	//----- nvinfo : EIATTR_REGCOUNT
	.align		4
        /*0000*/ 	.byte	0x04, 0x2f
        /*0002*/ 	.short	(.L_1 - .L_0)
	.align		4
.L_0:
        /*0004*/ 	.word	index@(triton_bmm)
        /*0008*/ 	.word	0x000000dc


	//----- nvinfo : EIATTR_MIN_STACK_SIZE
	.align		4
.L_1:
        /*000c*/ 	.byte	0x04, 0x12
        /*000e*/ 	.short	(.L_3 - .L_2)
	.align		4
.L_2:
        /*0010*/ 	.word	index@(triton_bmm)
        /*0014*/ 	.word	0x00000000


	//----- nvinfo : EIATTR_FRAME_SIZE
	.align		4
.L_3:
        /*0018*/ 	.byte	0x04, 0x11
        /*001a*/ 	.short	(.L_5 - .L_4)
	.align		4
.L_4:
        /*001c*/ 	.word	index@(triton_bmm)
        /*0020*/ 	.word	0x00000000


	//----- nvinfo : EIATTR_MIN_STACK_SIZE
	.align		4
.L_5:
        /*0024*/ 	.byte	0x04, 0x12
        /*0026*/ 	.short	(.L_7 - .L_6)
	.align		4
.L_6:
        /*0028*/ 	.word	index@(triton_bmm)
        /*002c*/ 	.word	0x00000000
.L_7:


//--------------------- .nv.info.triton_bmm       --------------------------
	.section	.nv.info.triton_bmm,"",@"SHT_CUDA_INFO"
	.sectionflags	@""
	.align	4


	//----- nvinfo : EIATTR_CUDA_API_VERSION
	.align		4
        /*0000*/ 	.byte	0x04, 0x37
        /*0002*/ 	.short	(.L_9 - .L_8)
.L_8:
        /*0004*/ 	.word	0x0000007c


	//----- nvinfo : EIATTR_SW2861232_WAR
	.align		4
.L_9:
        /*0008*/ 	.byte	0x01, 0x35
	.zero		2


	//----- nvinfo : EIATTR_PARAM_CBANK
	.align		4
        /*000c*/ 	.byte	0x04, 0x0a
        /*000e*/ 	.short	(.L_11 - .L_10)
	.align		4
.L_10:
        /*0010*/ 	.word	index@(.nv.constant0.triton_bmm)
        /*0014*/ 	.short	0x0160
        /*0016*/ 	.short	0x0020


	//----- nvinfo : EIATTR_CBANK_PARAM_SIZE
	.align		4
.L_11:
        /*0018*/ 	.byte	0x03, 0x19
        /*001a*/ 	.short	0x0020


	//----- nvinfo : EIATTR_KPARAM_INFO
	.align		4
        /*001c*/ 	.byte	0x04, 0x17
        /*001e*/ 	.short	(.L_13 - .L_12)
.L_12:
        /*0020*/ 	.word	0x00000000
        /*0024*/ 	.short	0x0003
        /*0026*/ 	.short	0x0018
        /*0028*/ 	.byte	0x00, 0xf4, 0x21, 0x00


	//----- nvinfo : EIATTR_KPARAM_INFO
	.align		4
.L_13:
        /*002c*/ 	.byte	0x04, 0x17
        /*002e*/ 	.short	(.L_15 - .L_14)
.L_14:
        /*0030*/ 	.word	0x00000000
        /*0034*/ 	.short	0x0002
        /*0036*/ 	.short	0x0010
        /*0038*/ 	.byte	0x00, 0xf4, 0x21, 0x00


	//----- nvinfo : EIATTR_KPARAM_INFO
	.align		4
.L_15:
        /*003c*/ 	.byte	0x04, 0x17
        /*003e*/ 	.short	(.L_17 - .L_16)
.L_16:
        /*0040*/ 	.word	0x00000000
        /*0044*/ 	.short	0x0001
        /*0046*/ 	.short	0x0008
        /*0048*/ 	.byte	0x00, 0xf4, 0x21, 0x00


	//----- nvinfo : EIATTR_KPARAM_INFO
	.align		4
.L_17:
        /*004c*/ 	.byte	0x04, 0x17
        /*004e*/ 	.short	(.L_19 - .L_18)
.L_18:
        /*0050*/ 	.word	0x00000000
        /*0054*/ 	.short	0x0000
        /*0056*/ 	.short	0x0000
        /*0058*/ 	.byte	0x00, 0xf4, 0x21, 0x00


	//----- nvinfo : EIATTR_MAXREG_COUNT
	.align		4
.L_19:
        /*005c*/ 	.byte	0x03, 0x1b
        /*005e*/ 	.short	0x00ff


	//----- nvinfo : EIATTR_EXIT_INSTR_OFFSETS
	.align		4
        /*0060*/ 	.byte	0x04, 0x1c
        /*0062*/ 	.short	(.L_21 - .L_20)


	//   ....[0]....
.L_20:
        /*0064*/ 	.word	0x00002a40


	//   ....[1]....
        /*0068*/ 	.word	0x00002a90


	//----- nvinfo : EIATTR_REQNTID
	.align		4
.L_21:
        /*006c*/ 	.byte	0x04, 0x10
        /*006e*/ 	.short	(.L_23 - .L_22)
.L_22:
        /*0070*/ 	.word	0x00000080
        /*0074*/ 	.word	0x00000001
        /*0078*/ 	.word	0x00000001
.L_23:


//--------------------- .nv.callgraph             --------------------------
	.section	.nv.callgraph,"",@"SHT_CUDA_CALLGRAPH"
	.align	4
	.sectionentsize	8
	.align		4
        /*0000*/ 	.word	0x00000000
	.align		4
        /*0004*/ 	.word	0xffffffff
	.align		4
        /*0008*/ 	.word	0x00000000
	.align		4
        /*000c*/ 	.word	0xfffffffe
	.align		4
        /*0010*/ 	.word	0x00000000
	.align		4
        /*0014*/ 	.word	0xfffffffd
	.align		4
        /*0018*/ 	.word	0x00000000
	.align		4
        /*001c*/ 	.word	0xfffffffc


//--------------------- .nv.rel.action            --------------------------
	.section	.nv.rel.action,"",@"SHT_CUDA_RELOCINFO"
	.align	8
	.sectionentsize	8
        /*0000*/ 	.byte	0x73, 0x00, 0x00, 0x00, 0x00, 0x00, 0x00, 0x00, 0x00, 0x00, 0x00, 0x11, 0x25, 0x00, 0x05, 0x36


//--------------------- .nv.constant0.triton_bmm  --------------------------
	.section	.nv.constant0.triton_bmm,"a",@progbits
	.sectionflags	@""
	.align	4
.nv.constant0.triton_bmm:
	.zero		384


//--------------------- .text.triton_bmm          --------------------------
	.section	.text.triton_bmm,"ax",@progbits
	.sectionflags	@"SHF_BARRIERS=1"
	.sectioninfo	@"SHI_REGISTERS=220"
	.align	128
        .global         triton_bmm
        .type           triton_bmm,@function
        .size           triton_bmm,(.L_x_2 - triton_bmm)
        .other          triton_bmm,@"STO_CUDA_ENTRY STV_DEFAULT"
triton_bmm:
.text.triton_bmm:
[----:B------:R-:W-:Y:S02]  /*0000*/  IMAD.MOV.U32 R1, RZ, RZ, c[0x0][0x28] ;  /* 0x00000a00ff017624 */ /* 0x000fe400078e00ff */
[----:B------:R-:W1:Y:S01]  /*0010*/  S2R R13, SR_CTAID.X ;  /* 0x00000000000d7919 */ /* 0x000e620000002500 */
[----:B------:R-:W-:Y:S01]  /*0020*/  IMAD.MOV.U32 R2, RZ, RZ, -0x8 ;  /* 0xfffffff8ff027424 */ /* 0x000fe200078e00ff */
[----:B------:R-:W-:Y:S01]  /*0030*/  ULDC.64 UR8, c[0x0][0x118] ;  /* 0x0000460000087ab9 */ /* 0x000fe20000000a00 */
[----:B------:R-:W-:Y:S01]  /*0040*/  IMAD.MOV.U32 R182, RZ, RZ, 0x1 ;  /* 0x00000001ffb67424 */ /* 0x000fe200078e00ff */
[----:B------:R-:W2:Y:S01]  /*0050*/  S2R R181, SR_TID.X ;  /* 0x0000000000b57919 */ /* 0x000ea20000002100 */
[----:B------:R-:W-:Y:S01]  /*0060*/  CS2R R84, SRZ ;  /* 0x0000000000547805 */ /* 0x000fe2000001ff00 */
[----:B------:R-:W-:Y:S01]  /*0070*/  CS2R R86, SRZ ;  /* 0x0000000000567805 */ /* 0x000fe2000001ff00 */
[----:B------:R-:W-:Y:S01]  /*0080*/  CS2R R40, SRZ ;  /* 0x0000000000287805 */ /* 0x000fe2000001ff00 */
[----:B------:R-:W3:Y:S01]  /*0090*/  S2R R180, SR_CTAID.Y ;  /* 0x0000000000b47919 */ /* 0x000ee20000002600 */
[----:B------:R-:W-:Y:S01]  /*00a0*/  CS2R R42, SRZ ;  /* 0x00000000002a7805 */ /* 0x000fe2000001ff00 */
        /* <DEDUP_REMOVED lines=14> */
[----:B-1----:R-:W-:Y:S01]  /*0190*/  SHF.R.S32.HI R0, RZ, 0x1f, R13 ;  /* 0x0000001fff007819 */ /* 0x002fe2000001140d */
[----:B------:R-:W-:Y:S01]  /*01a0*/  CS2R R72, SRZ ;  /* 0x0000000000487805 */ /* 0x000fe2000001ff00 */
[----:B------:R-:W-:Y:S01]  /*01b0*/  ISETP.GE.AND P2, PT, R13, RZ, PT ;  /* 0x000000ff0d00720c */ /* 0x000fe20003f46270 */
[----:B------:R-:W-:Y:S01]  /*01c0*/  CS2R R74, SRZ ;  /* 0x00000000004a7805 */ /* 0x000fe2000001ff00 */
[-C--:B------:R-:W-:Y:S01]  /*01d0*/  LEA.HI R0, R0, R13.reuse, RZ, 0x5 ;  /* 0x0000000d00007211 */ /* 0x080fe200078f28ff */
[----:B--2---:R-:W-:Y:S01]  /*01e0*/  IMAD.SHL.U32 R198, R181, 0x8, RZ ;  /* 0x00000008b5c67824 */ /* 0x004fe200078e00ff */
[--C-:B------:R-:W-:Y:S01]  /*01f0*/  SHF.R.U32.HI R200, RZ, 0x2, R181.reuse ;  /* 0x00000002ffc87819 */ /* 0x100fe200000116b5 */
[----:B------:R-:W-:Y:S01]  /*0200*/  CS2R R88, SRZ ;  /* 0x0000000000587805 */ /* 0x000fe2000001ff00 */
[----:B------:R-:W-:Y:S01]  /*0210*/  SHF.R.S32.HI R5, RZ, 0x5, R0 ;  /* 0x00000005ff057819 */ /* 0x000fe20000011400 */
[----:B------:R-:W-:Y:S01]  /*0220*/  CS2R R90, SRZ ;  /* 0x00000000005a7805 */ /* 0x000fe2000001ff00 */
[----:B------:R-:W-:Y:S01]  /*0230*/  LOP3.LUT R0, R0, 0xffffffe0, RZ, 0xc0, !PT ;  /* 0xffffffe000007812 */ /* 0x000fe200078ec0ff */
[----:B------:R-:W-:Y:S01]  /*0240*/  CS2R R92, SRZ ;  /* 0x00000000005c7805 */ /* 0x000fe2000001ff00 */
[----:B------:R-:W-:Y:S01]  /*0250*/  LOP3.LUT R16, R198, 0x18, R181, 0x48, !PT ;  /* 0x00000018c6107812 */ /* 0x000fe200078e48b5 */
[----:B------:R-:W-:Y:S01]  /*0260*/  IMAD R2, R5, R2, 0x4 ;  /* 0x0000000405027424 */ /* 0x000fe200078e0202 */
[----:B------:R-:W-:Y:S01]  /*0270*/  CS2R R94, SRZ ;  /* 0x00000000005e7805 */ /* 0x000fe2000001ff00 */
[----:B------:R-:W-:Y:S01]  /*0280*/  IMAD.IADD R7, R13, 0x1, -R0 ;  /* 0x000000010d077824 */ /* 0x000fe200078e0a00 */
[----:B------:R-:W-:Y:S01]  /*0290*/  CS2R R96, SRZ ;  /* 0x0000000000607805 */ /* 0x000fe2000001ff00 */
[----:B------:R-:W-:Y:S01]  /*02a0*/  CS2R R98, SRZ ;  /* 0x0000000000627805 */ /* 0x000fe2000001ff00 */
[----:B------:R-:W-:Y:S01]  /*02b0*/  IMNMX R6, R2, 0x8, PT ;  /* 0x0000000802067817 */ /* 0x000fe20003800200 */
[----:B------:R-:W-:Y:S01]  /*02c0*/  CS2R R100, SRZ ;  /* 0x0000000000647805 */ /* 0x000fe2000001ff00 */
[----:B------:R-:W-:Y:S01]  /*02d0*/  CS2R R102, SRZ ;  /* 0x0000000000667805 */ /* 0x000fe2000001ff00 */
[----:B------:R-:W-:Y:S01]  /*02e0*/  CS2R R104, SRZ ;  /* 0x0000000000687805 */ /* 0x000fe2000001ff00 */
[-C--:B------:R-:W-:Y:S01]  /*02f0*/  IABS R15, R6.reuse ;  /* 0x00000006000f7213 */ /* 0x080fe20000000000 */
[----:B------:R-:W-:Y:S01]  /*0300*/  CS2R R106, SRZ ;  /* 0x00000000006a7805 */ /* 0x000fe2000001ff00 */
[----:B------:R-:W-:Y:S01]  /*0310*/  IABS R0, R6 ;  /* 0x0000000600007213 */ /* 0x000fe20000000000 */
[----:B------:R-:W-:Y:S01]  /*0320*/  CS2R R108, SRZ ;  /* 0x00000000006c7805 */ /* 0x000fe2000001ff00 */
[----:B------:R-:W1:Y:S01]  /*0330*/  I2F.RP R4, R15 ;  /* 0x0000000f00047306 */ /* 0x000e620000209400 */
        /* <DEDUP_REMOVED lines=15> */
[----:B-1----:R-:W1:Y:S01]  /*0430*/  MUFU.RCP R4, R4 ;  /* 0x0000000400047308 */ /* 0x002e620000001000 */
        /* <DEDUP_REMOVED lines=15> */
[----:B-1----:R-:W-:Y:S01]  /*0530*/  IADD3 R2, R4, 0xffffffe, RZ ;  /* 0x0ffffffe04027810 */ /* 0x002fe20007ffe0ff */
[----:B------:R-:W-:Y:S01]  /*0540*/  CS2R R170, SRZ ;  /* 0x0000000000aa7805 */ /* 0x000fe2000001ff00 */
[----:B------:R-:W-:Y:S01]  /*0550*/  IABS R4, R13 ;  /* 0x0000000d00047213 */ /* 0x000fe20000000000 */
[----:B------:R-:W-:Y:S01]  /*0560*/  UPLOP3.LUT UP0, UPT, UPT, UPT, UPT, 0x80, 0x0 ;  /* 0x000000000000789c */ /* 0x000fe20003f0f070 */
[----:B------:R1:W2:Y:S01]  /*0570*/  F2I.FTZ.U32.TRUNC.NTZ R3, R2 ;  /* 0x0000000200037305 */ /* 0x0002a2000021f000 */
[----:B------:R-:W-:-:S02]  /*0580*/  UMOV UR6, 0xffffffff ;  /* 0xffffffff00067882 */ /* 0x000fc40000000000 */
[----:B------:R-:W-:Y:S02]  /*0590*/  UMOV UR4, URZ ;  /* 0x0000003f00047c82 */ /* 0x000fe40008000000 */
[----:B------:R-:W-:Y:S01]  /*05a0*/  UMOV UR5, URZ ;  /* 0x0000003f00057c82 */ /* 0x000fe20008000000 */
[----:B-1----:R-:W-:Y:S02]  /*05b0*/  IMAD.MOV.U32 R2, RZ, RZ, RZ ;  /* 0x000000ffff027224 */ /* 0x002fe400078e00ff */
[----:B--2---:R-:W-:-:S04]  /*05c0*/  IMAD.MOV R8, RZ, RZ, -R3 ;  /* 0x000000ffff087224 */ /* 0x004fc800078e0a03 */
[----:B------:R-:W-:Y:S01]  /*05d0*/  IMAD R9, R8, R15, RZ ;  /* 0x0000000f08097224 */ /* 0x000fe200078e02ff */
[----:B------:R-:W-:-:S03]  /*05e0*/  SHF.R.U32.HI R8, RZ, 0x1, R181 ;  /* 0x00000001ff087819 */ /* 0x000fc600000116b5 */
[----:B------:R-:W-:Y:S01]  /*05f0*/  IMAD.HI.U32 R3, R3, R9, R2 ;  /* 0x0000000903037227 */ /* 0x000fe200078e0002 */
[----:B------:R-:W-:Y:S02]  /*0600*/  IABS R2, R7 ;  /* 0x0000000700027213 */ /* 0x000fe40000000000 */
[----:B------:R-:W-:Y:S01]  /*0610*/  LOP3.LUT R11, R8, 0x8, RZ, 0xc0, !PT ;  /* 0x00000008080b7812 */ /* 0x000fe200078ec0ff */
[----:B------:R-:W-:Y:S01]  /*0620*/  IMAD.MOV R9, RZ, RZ, -R0 ;  /* 0x000000ffff097224 */ /* 0x000fe200078e0a00 */
[----:B------:R-:W-:Y:S01]  /*0630*/  LOP3.LUT R7, R7, R6, RZ, 0x3c, !PT ;  /* 0x0000000607077212 */ /* 0x000fe200078e3cff */
[----:B------:R-:W-:-:S03]  /*0640*/  IMAD.HI.U32 R0, R3, R4, RZ ;  /* 0x0000000403007227 */ /* 0x000fc600078e00ff */
[----:B------:R-:W-:Y:S01]  /*0650*/  ISETP.GE.AND P4, PT, R7, RZ, PT ;  /* 0x000000ff0700720c */ /* 0x000fe20003f86270 */
[----:B------:R-:W-:-:S04]  /*0660*/  IMAD.HI.U32 R3, R3, R2, RZ ;  /* 0x0000000203037227 */ /* 0x000fc800078e00ff */
[-C--:B------:R-:W-:Y:S02]  /*0670*/  IMAD R2, R3, R9.reuse, R2 ;  /* 0x0000000903027224 */ /* 0x080fe400078e0202 */
[----:B------:R-:W-:Y:S02]  /*0680*/  IMAD R0, R0, R9, R4 ;  /* 0x0000000900007224 */ /* 0x000fe400078e0204 */
[----:B------:R-:W-:Y:S01]  /*0690*/  IMAD.SHL.U32 R4, R181, 0x4, RZ ;  /* 0x00000004b5047824 */ /* 0x000fe200078e00ff */
[C---:B------:R-:W-:Y:S02]  /*06a0*/  ISETP.GT.U32.AND P3, PT, R15.reuse, R2, PT ;  /* 0x000000020f00720c */ /* 0x040fe40003f64070 */
[----:B------:R-:W-:Y:S02]  /*06b0*/  ISETP.GT.U32.AND P0, PT, R15, R0, PT ;  /* 0x000000000f00720c */ /* 0x000fe40003f04070 */
[C-C-:B------:R-:W-:Y:S02]  /*06c0*/  LOP3.LUT R9, R11.reuse, 0x10, R4.reuse, 0xf8, !PT ;  /* 0x000000100b097812 */ /* 0x140fe400078ef804 */
[----:B------:R-:W-:-:S02]  /*06d0*/  LOP3.LUT R11, R11, 0x18, R4, 0x78, !PT ;  /* 0x000000180b0b7812 */ /* 0x000fc400078e7804 */
[----:B------:R-:W-:-:S05]  /*06e0*/  LOP3.LUT R189, R4, 0x18, R181, 0x48, !PT ;  /* 0x0000001804bd7812 */ /* 0x000fca00078e48b5 */
[--C-:B------:R-:W-:Y:S01]  /*06f0*/  @!P3 IMAD.IADD R2, R2, 0x1, -R15.reuse ;  /* 0x000000010202b824 */ /* 0x100fe200078e0a0f */
[----:B------:R-:W-:Y:S01]  /*0700*/  @!P3 IADD3 R3, R3, 0x1, RZ ;  /* 0x000000010303b810 */ /* 0x000fe20007ffe0ff */
[----:B------:R-:W-:-:S03]  /*0710*/  @!P0 IMAD.IADD R0, R0, 0x1, -R15 ;  /* 0x0000000100008824 */ /* 0x000fc600078e0a0f */
[----:B------:R-:W-:Y:S02]  /*0720*/  ISETP.GE.U32.AND P0, PT, R2, R15, PT ;  /* 0x0000000f0200720c */ /* 0x000fe40003f06070 */
[----:B------:R-:W-:Y:S02]  /*0730*/  ISETP.GT.U32.AND P1, PT, R15, R0, PT ;  /* 0x000000000f00720c */ /* 0x000fe40003f24070 */
[----:B------:R-:W-:-:S04]  /*0740*/  LOP3.LUT R2, R4, 0x8, RZ, 0xc0, !PT ;  /* 0x0000000804027812 */ /* 0x000fc800078ec0ff */
[----:B------:R-:W-:Y:S02]  /*0750*/  LOP3.LUT R13, R9, 0x10, R2, 0x1e, !PT ;  /* 0x00000010090d7812 */ /* 0x000fe400078e1e02 */
[----:B------:R-:W-:Y:S02]  /*0760*/  LOP3.LUT R9, R181, 0x8, RZ, 0xc0, !PT ;  /* 0x00000008b5097812 */ /* 0x000fe400078ec0ff */
[----:B------:R-:W-:Y:S02]  /*0770*/  LOP3.LUT R2, R200, 0x10, RZ, 0xc0, !PT ;  /* 0x00000010c8027812 */ /* 0x000fe400078ec0ff */
[----:B------:R-:W-:Y:S01]  /*0780*/  @P0 IADD3 R3, R3, 0x1, RZ ;  /* 0x0000000103030810 */ /* 0x000fe20007ffe0ff */
[----:B------:R-:W-:Y:S01]  /*0790*/  @!P1 IMAD.IADD R0, R0, 0x1, -R15 ;  /* 0x0000000100009824 */ /* 0x000fe200078e0a0f */
[----:B------:R-:W-:Y:S02]  /*07a0*/  LOP3.LUT R8, R9, 0x10, R200, 0xf8, !PT ;  /* 0x0000001009087812 */ /* 0x000fe400078ef8c8 */
[----:B------:R-:W-:Y:S01]  /*07b0*/  LOP3.LUT R7, R2, 0xf, R181, 0xf8, !PT ;  /* 0x0000000f02077812 */ /* 0x000fe200078ef8b5 */
[----:B------:R-:W-:Y:S01]  /*07c0*/  IMAD.MOV.U32 R2, RZ, RZ, R3 ;  /* 0x000000ffff027224 */ /* 0x000fe200078e0003 */
[----:B------:R-:W-:Y:S01]  /*07d0*/  ISETP.NE.AND P0, PT, R6, RZ, PT ;  /* 0x000000ff0600720c */ /* 0x000fe20003f05270 */
[----:B------:R-:W-:Y:S01]  /*07e0*/  @!P2 IMAD.MOV R0, RZ, RZ, -R0 ;  /* 0x000000ffff00a224 */ /* 0x000fe200078e0a00 */
[----:B------:R-:W-:Y:S01]  /*07f0*/  LOP3.LUT R3, RZ, R6, RZ, 0x33, !PT ;  /* 0x00000006ff037212 */ /* 0x000fe200078e33ff */
[----:B------:R-:W-:Y:S01]  /*0800*/  @!P4 IMAD.MOV R2, RZ, RZ, -R2 ;  /* 0x000000ffff02c224 */ /* 0x000fe200078e0a02 */
[----:B------:R-:W-:Y:S01]  /*0810*/  LOP3.LUT R8, R8, 0x7, R181, 0xf8, !PT ;  /* 0x0000000708087812 */ /* 0x000fe200078ef8b5 */
[----:B------:R-:W-:Y:S01]  /*0820*/  IMAD.SHL.U32 R196, R7, 0x20, RZ ;  /* 0x0000002007c47824 */ /* 0x000fe200078e00ff */
[----:B------:R-:W-:-:S02]  /*0830*/  SEL R0, R3, R0, !P0 ;  /* 0x0000000003007207 */ /* 0x000fc40004000000 */
[----:B------:R-:W-:Y:S01]  /*0840*/  SEL R2, R3, R2, !P0 ;  /* 0x0000000203027207 */ /* 0x000fe20004000000 */
[----:B------:R-:W-:Y:S01]  /*0850*/  IMAD.SHL.U32 R8, R8, 0x20, RZ ;  /* 0x0000002008087824 */ /* 0x000fe200078e00ff */
[----:B------:R-:W-:Y:S01]  /*0860*/  SHF.R.U32.HI R3, RZ, 0x2, R181 ;  /* 0x00000002ff037819 */ /* 0x000fe200000116b5 */
[----:B------:R-:W-:Y:S01]  /*0870*/  IMAD R5, R5, 0x8, R0 ;  /* 0x0000000805057824 */ /* 0x000fe200078e0200 */
[----:B------:R-:W-:Y:S01]  /*0880*/  SHF.R.S32.HI R9, RZ, 0x18, R2 ;  /* 0x00000018ff097819 */ /* 0x000fe20000011402 */
[----:B------:R-:W-:Y:S01]  /*0890*/  IMAD.SHL.U32 R0, R2, 0x80, RZ ;  /* 0x0000008002007824 */ /* 0x000fe200078e00ff */
[C---:B------:R-:W-:Y:S01]  /*08a0*/  IADD3 R194, R8.reuse, 0x400, RZ ;  /* 0x0000040008c27810 */ /* 0x040fe20007ffe0ff */
[----:B------:R-:W-:Y:S01]  /*08b0*/  IMAD.SHL.U32 R2, R5, 0x80, RZ ;  /* 0x0000008005027824 */ /* 0x000fe200078e00ff */
[C---:B------:R-:W-:Y:S02]  /*08c0*/  IADD3 R192, R8.reuse, 0x800, RZ ;  /* 0x0000080008c07810 */ /* 0x040fe40007ffe0ff */
[----:B------:R-:W-:-:S02]  /*08d0*/  IADD3 R8, R8, 0xc00, RZ ;  /* 0x00000c0008087810 */ /* 0x000fc40007ffe0ff */
[----:B------:R-:W-:Y:S02]  /*08e0*/  SGXT.U32 R3, R3, 0x5 ;  /* 0x000000050303781a */ /* 0x000fe40000000000 */
[----:B------:R-:W-:Y:S02]  /*08f0*/  SHF.R.S32.HI R10, RZ, 0x18, R5 ;  /* 0x00000018ff0a7819 */ /* 0x000fe40000011405 */
[----:B------:R-:W-:Y:S01]  /*0900*/  LOP3.LUT R191, R8, R11, RZ, 0xfc, !PT ;  /* 0x0000000b08bf7212 */ /* 0x000fe200078efcff */
[----:B------:R-:W-:Y:S01]  /*0910*/  IMAD R199, R3, 0x20, R16 ;  /* 0x0000002003c77824 */ /* 0x000fe200078e0210 */
[----:B------:R-:W-:Y:S02]  /*0920*/  LOP3.LUT R190, R13, R8, RZ, 0xfc, !PT ;  /* 0x000000080dbe7212 */ /* 0x000fe400078efcff */
[----:B------:R-:W-:Y:S01]  /*0930*/  SGXT R9, R9, 0x1 ;  /* 0x000000010909781a */ /* 0x000fe20000000200 */
[----:B------:R-:W-:Y:S01]  /*0940*/  IMAD.SHL.U32 R199, R199, 0x2, RZ ;  /* 0x00000002c7c77824 */ /* 0x000fe200078e00ff */
[----:B------:R-:W-:-:S02]  /*0950*/  LOP3.LUT R8, R0, R3, RZ, 0xfc, !PT ;  /* 0x0000000300087212 */ /* 0x000fc400078efcff */
[----:B------:R-:W-:Y:S02]  /*0960*/  SGXT R10, R10, 0x1 ;  /* 0x000000010a0a781a */ /* 0x000fe40000000200 */
[C---:B------:R-:W-:Y:S02]  /*0970*/  LOP3.LUT R5, R2.reuse, R3, RZ, 0xfc, !PT ;  /* 0x0000000302057212 */ /* 0x040fe400078efcff */
[----:B------:R-:W-:Y:S02]  /*0980*/  LEA.HI R12, R9, R8, RZ, 0x9 ;  /* 0x00000008090c7211 */ /* 0x000fe400078f48ff */
[--C-:B------:R-:W-:Y:S02]  /*0990*/  LOP3.LUT R6, R2, 0x20, R3.reuse, 0xfe, !PT ;  /* 0x0000002002067812 */ /* 0x100fe400078efe03 */
[----:B------:R-:W-:Y:S02]  /*09a0*/  LEA.HI R9, R10, R5, RZ, 0x9 ;  /* 0x000000050a097211 */ /* 0x000fe400078f48ff */
[----:B------:R-:W-:-:S02]  /*09b0*/  LOP3.LUT R7, R2, 0x40, R3, 0xfe, !PT ;  /* 0x0000004002077812 */ /* 0x000fc400078efe03 */
[-C--:B------:R-:W-:Y:S02]  /*09c0*/  LOP3.LUT R197, R11, R196.reuse, RZ, 0xfc, !PT ;  /* 0x000000c40bc57212 */ /* 0x080fe400078efcff */
[-C--:B------:R-:W-:Y:S02]  /*09d0*/  LOP3.LUT R195, R194, R11.reuse, RZ, 0xfc, !PT ;  /* 0x0000000bc2c37212 */ /* 0x080fe400078efcff */
[----:B------:R-:W-:Y:S02]  /*09e0*/  LOP3.LUT R193, R192, R11, RZ, 0xfc, !PT ;  /* 0x0000000bc0c17212 */ /* 0x000fe400078efcff */
[----:B------:R-:W-:Y:S02]  /*09f0*/  LOP3.LUT R15, R12, 0xffe00, RZ, 0xc0, !PT ;  /* 0x000ffe000c0f7812 */ /* 0x000fe400078ec0ff */
[C---:B------:R-:W-:Y:S02]  /*0a00*/  LOP3.LUT R196, R13.reuse, R196, RZ, 0xfc, !PT ;  /* 0x000000c40dc47212 */ /* 0x040fe400078efcff */
[C---:B------:R-:W-:Y:S01]  /*0a10*/  LOP3.LUT R194, R13.reuse, R194, RZ, 0xfc, !PT ;  /* 0x000000c20dc27212 */ /* 0x040fe200078efcff */
[----:B------:R-:W-:Y:S01]  /*0a20*/  IMAD.IADD R15, R8, 0x1, -R15 ;  /* 0x00000001080f7824 */ /* 0x000fe200078e0a0f */
[----:B------:R-:W-:-:S02]  /*0a30*/  LOP3.LUT R192, R13, R192, RZ, 0xfc, !PT ;  /* 0x000000c00dc07212 */ /* 0x000fc400078efcff */
[C---:B------:R-:W-:Y:S02]  /*0a40*/  LEA.HI R11, R10.reuse, R6, RZ, 0x9 ;  /* 0x000000060a0b7211 */ /* 0x040fe400078f48ff */
[----:B------:R-:W-:Y:S02]  /*0a50*/  LOP3.LUT R12, R9, 0xffe00, RZ, 0xc0, !PT ;  /* 0x000ffe00090c7812 */ /* 0x000fe400078ec0ff */
[----:B------:R-:W-:Y:S02]  /*0a60*/  LEA.HI R13, R10, R7, RZ, 0x9 ;  /* 0x000000070a0d7211 */ /* 0x000fe400078f48ff */
[----:B------:R-:W-:Y:S01]  /*0a70*/  LOP3.LUT R11, R11, 0xffe00, RZ, 0xc0, !PT ;  /* 0x000ffe000b0b7812 */ /* 0x000fe200078ec0ff */
[----:B------:R-:W-:Y:S01]  /*0a80*/  IMAD.IADD R12, R5, 0x1, -R12 ;  /* 0x00000001050c7824 */ /* 0x000fe200078e0a0c */
[----:B------:R-:W-:Y:S02]  /*0a90*/  LOP3.LUT R14, R13, 0xffe00, RZ, 0xc0, !PT ;  /* 0x000ffe000d0e7812 */ /* 0x000fe400078ec0ff */
[----:B------:R-:W-:Y:S01]  /*0aa0*/  LOP3.LUT R5, R0, 0x20, R3, 0xfe, !PT ;  /* 0x0000002000057812 */ /* 0x000fe200078efe03 */
[----:B------:R-:W-:Y:S01]  /*0ab0*/  IMAD.IADD R11, R6, 0x1, -R11 ;  /* 0x00000001060b7824 */ /* 0x000fe200078e0a0b */
[----:B------:R-:W-:Y:S01]  /*0ac0*/  LOP3.LUT R6, R0, 0x40, R3, 0xfe, !PT ;  /* 0x0000004000067812 */ /* 0x000fe200078efe03 */
[----:B------:R-:W-:Y:S01]  /*0ad0*/  IMAD.IADD R14, R7, 0x1, -R14 ;  /* 0x00000001070e7824 */ /* 0x000fe200078e0a0e */
[----:B------:R-:W-:-:S02]  /*0ae0*/  PRMT R8, R5, 0x9910, RZ ;  /* 0x0000991005087816 */ /* 0x000fc400000000ff */
[----:B------:R-:W-:Y:S02]  /*0af0*/  LOP3.LUT R7, R0, 0x60, R3, 0xfe, !PT ;  /* 0x0000006000077812 */ /* 0x000fe400078efe03 */
[----:B------:R-:W-:Y:S02]  /*0b00*/  PRMT R9, R6, 0x9910, RZ ;  /* 0x0000991006097816 */ /* 0x000fe400000000ff */
[----:B------:R-:W-:Y:S02]  /*0b10*/  SHF.R.S32.HI R8, RZ, 0xf, R8 ;  /* 0x0000000fff087819 */ /* 0x000fe40000011408 */
[----:B------:R-:W-:Y:S02]  /*0b20*/  PRMT R13, R7, 0x9910, RZ ;  /* 0x00009910070d7816 */ /* 0x000fe400000000ff */
[----:B------:R-:W-:Y:S02]  /*0b30*/  SHF.R.S32.HI R9, RZ, 0xf, R9 ;  /* 0x0000000fff097819 */ /* 0x000fe40000011409 */
[----:B------:R-:W-:-:S02]  /*0b40*/  LOP3.LUT R8, R8, 0xffff, RZ, 0xc0, !PT ;  /* 0x0000ffff08087812 */ /* 0x000fc400078ec0ff */
[----:B------:R-:W-:Y:S02]  /*0b50*/  SHF.R.S32.HI R13, RZ, 0xf, R13 ;  /* 0x0000000fff0d7819 */ /* 0x000fe4000001140d */
[----:B------:R-:W-:Y:S02]  /*0b60*/  LOP3.LUT R9, R9, 0xffff, RZ, 0xc0, !PT ;  /* 0x0000ffff09097812 */ /* 0x000fe400078ec0ff */
[----:B------:R-:W-:Y:S02]  /*0b70*/  LEA.HI R8, R8, R5, RZ, 0x19 ;  /* 0x0000000508087211 */ /* 0x000fe400078fc8ff */
[----:B------:R-:W-:Y:S02]  /*0b80*/  LOP3.LUT R16, R13, 0xffff, RZ, 0xc0, !PT ;  /* 0x0000ffff0d107812 */ /* 0x000fe400078ec0ff */
[----:B------:R-:W-:Y:S02]  /*0b90*/  LEA.HI R9, R9, R6, RZ, 0x19 ;  /* 0x0000000609097211 */ /* 0x000fe400078fc8ff */
[----:B------:R-:W-:-:S02]  /*0ba0*/  LOP3.LUT R8, R8, 0xfe00, RZ, 0xc0, !PT ;  /* 0x0000fe0008087812 */ /* 0x000fc400078ec0ff */
[----:B------:R-:W-:Y:S02]  /*0bb0*/  LOP3.LUT R3, R2, 0x60, R3, 0xfe, !PT ;  /* 0x0000006002037812 */ /* 0x000fe400078efe03 */
[----:B------:R-:W-:Y:S01]  /*0bc0*/  LEA.HI R13, R16, R7, RZ, 0x19 ;  /* 0x00000007100d7211 */ /* 0x000fe200078fc8ff */
[----:B------:R-:W-:Y:S01]  /*0bd0*/  IMAD.MOV R8, RZ, RZ, -R8 ;  /* 0x000000ffff087224 */ /* 0x000fe200078e0a08 */
[----:B------:R-:W-:Y:S02]  /*0be0*/  LOP3.LUT R9, R9, 0xfe00, RZ, 0xc0, !PT ;  /* 0x0000fe0009097812 */ /* 0x000fe400078ec0ff */
[----:B------:R-:W-:Y:S02]  /*0bf0*/  LEA.HI R10, R10, R3, RZ, 0x9 ;  /* 0x000000030a0a7211 */ /* 0x000fe400078f48ff */
[----:B------:R-:W-:Y:S01]  /*0c00*/  LOP3.LUT R13, R13, 0xfe00, RZ, 0xc0, !PT ;  /* 0x0000fe000d0d7812 */ /* 0x000fe200078ec0ff */
[----:B------:R-:W-:Y:S01]  /*0c10*/  IMAD.MOV R17, RZ, RZ, -R9 ;  /* 0x000000ffff117224 */ /* 0x000fe200078e0a09 */
[----:B------:R-:W-:Y:S01]  /*0c20*/  LOP3.LUT R10, R10, 0xffe00, RZ, 0xc0, !PT ;  /* 0x000ffe000a0a7812 */ /* 0x000fe200078ec0ff */
[----:B---3--:R-:W-:Y:S01]  /*0c30*/  IMAD.SHL.U32 R9, R180, 0x40, RZ ;  /* 0x00000040b4097824 */ /* 0x008fe200078e00ff */
[----:B------:R-:W-:Y:S01]  /*0c40*/  PRMT R8, R8, 0x7710, RZ ;  /* 0x0000771008087816 */ /* 0x000fe200000000ff */
[----:B------:R-:W-:Y:S01]  /*0c50*/  IMAD.MOV R13, RZ, RZ, -R13 ;  /* 0x000000ffff0d7224 */ /* 0x000fe200078e0a0d */
[----:B------:R-:W-:Y:S01]  /*0c60*/  PRMT R17, R17, 0x7710, RZ ;  /* 0x0000771011117816 */ /* 0x000fe200000000ff */
[----:B------:R-:W-:-:S02]  /*0c70*/  IMAD.IADD R10, R3, 0x1, -R10 ;  /* 0x00000001030a7824 */ /* 0x000fc400078e0a0a */
[----:B------:R-:W-:Y:S01]  /*0c80*/  IMAD.IADD R3, R5, 0x1, R8 ;  /* 0x0000000105037824 */ /* 0x000fe200078e0208 */
[----:B------:R-:W-:Y:S01]  /*0c90*/  PRMT R16, R13, 0x7710, RZ ;  /* 0x000077100d107816 */ /* 0x000fe200000000ff */
[----:B------:R-:W-:Y:S01]  /*0ca0*/  IMAD.IADD R6, R6, 0x1, R17 ;  /* 0x0000000106067824 */ /* 0x000fe200078e0211 */
[----:B------:R-:W-:Y:S01]  /*0cb0*/  LOP3.LUT R13, R9, 0x18, R198, 0xf8, !PT ;  /* 0x00000018090d7812 */ /* 0x000fe200078ef8c6 */
[----:B------:R-:W-:Y:S01]  /*0cc0*/  IMAD R32, R14, 0x1000, R9 ;  /* 0x000010000e207824 */ /* 0x000fe200078e0209 */
[----:B------:R-:W-:Y:S01]  /*0cd0*/  PRMT R3, R3, 0x9910, RZ ;  /* 0x0000991003037816 */ /* 0x000fe200000000ff */
[----:B------:R-:W-:Y:S01]  /*0ce0*/  IMAD.IADD R7, R7, 0x1, R16 ;  /* 0x0000000107077824 */ /* 0x000fe200078e0210 */
[----:B------:R-:W-:Y:S01]  /*0cf0*/  LOP3.LUT R5, R198, 0x18, RZ, 0xc0, !PT ;  /* 0x00000018c6057812 */ /* 0x000fe200078ec0ff */
[--C-:B------:R-:W-:Y:S02]  /*0d00*/  IMAD R18, R14, 0x1000, R13.reuse ;  /* 0x000010000e127824 */ /* 0x100fe400078e020d */
[C---:B------:R-:W-:Y:S01]  /*0d10*/  IMAD R14, R10.reuse, 0x1000, R13 ;  /* 0x000010000a0e7824 */ /* 0x040fe200078e020d */
[----:B------:R-:W-:Y:S01]  /*0d20*/  PRMT R38, R7, 0x9910, RZ ;  /* 0x0000991007267816 */ /* 0x000fe200000000ff */
[----:B------:R-:W-:Y:S01]  /*0d30*/  IMAD R30, R10, 0x1000, R9 ;  /* 0x000010000a1e7824 */ /* 0x000fe200078e0209 */
[----:B------:R-:W-:Y:S01]  /*0d40*/  PRMT R10, R6, 0x9910, RZ ;  /* 0x00009910060a7816 */ /* 0x000fe200000000ff */
[----:B------:R-:W-:-:S02]  /*0d50*/  IMAD.MOV.U32 R6, RZ, RZ, R3 ;  /* 0x000000ffff067224 */ /* 0x000fc400078e0003 */
[C---:B------:R-:W-:Y:S02]  /*0d60*/  IMAD R8, R12.reuse, 0x1000, R13 ;  /* 0x000010000c087824 */ /* 0x040fe400078e020d */
[----:B------:R-:W-:Y:S02]  /*0d70*/  IMAD R36, R12, 0x1000, R9 ;  /* 0x000010000c247824 */ /* 0x000fe400078e0209 */
[C---:B------:R-:W-:Y:S02]  /*0d80*/  IMAD R22, R6.reuse, 0x1000, R13 ;  /* 0x0000100006167824 */ /* 0x040fe400078e020d */
[--C-:B------:R-:W-:Y:S02]  /*0d90*/  IMAD R12, R6, 0x1000, R9.reuse ;  /* 0x00001000060c7824 */ /* 0x100fe400078e0209 */
[----:B------:R-:W-:Y:S02]  /*0da0*/  IMAD R6, R38, 0x1000, R9 ;  /* 0x0000100026067824 */ /* 0x000fe400078e0209 */
[----:B------:R-:W-:-:S02]  /*0db0*/  IMAD R24, R10, 0x1000, R13 ;  /* 0x000010000a187824 */ /* 0x000fc400078e020d */
[----:B------:R-:W-:Y:S02]  /*0dc0*/  IMAD.MOV.U32 R3, RZ, RZ, 0x2 ;  /* 0x00000002ff037424 */ /* 0x000fe400078e00ff */
[----:B------:R-:W-:Y:S02]  /*0dd0*/  IMAD R16, R11, 0x1000, R13 ;  /* 0x000010000b107824 */ /* 0x000fe400078e020d */
[--C-:B------:R-:W-:Y:S02]  /*0de0*/  IMAD R10, R10, 0x1000, R9.reuse ;  /* 0x000010000a0a7824 */ /* 0x100fe400078e0209 */
[----:B------:R-:W-:Y:S02]  /*0df0*/  IMAD.IADD R216, R5, 0x1, R6 ;  /* 0x0000000105d87824 */ /* 0x000fe400078e0206 */
[--C-:B------:R-:W-:Y:S02]  /*0e00*/  IMAD R28, R15, 0x1000, R9.reuse ;  /* 0x000010000f1c7824 */ /* 0x100fe400078e0209 */
[----:B------:R-:W-:-:S02]  /*0e10*/  IMAD R34, R11, 0x1000, R9 ;  /* 0x000010000b227824 */ /* 0x000fc400078e0209 */
[----:B------:R-:W-:-:S04]  /*0e20*/  IMAD.WIDE R6, R8, R3, c[0x0][0x160] ;  /* 0x0000580008067625 */ /* 0x000fc800078e0203 */
[----:B------:R-:W-:Y:S01]  /*0e30*/  IMAD R20, R15, 0x1000, R13 ;  /* 0x000010000f147824 */ /* 0x000fe200078e020d */
[----:B------:R1:W-:Y:S01]  /*0e40*/  LDGSTS.E.BYPASS.128 [R199], [R6.64] ;  /* 0x0000000006c77fae */ /* 0x0003e2000b901c48 */
[----:B------:R-:W-:Y:S02]  /*0e50*/  IMAD.IADD R214, R5, 0x1, R10 ;  /* 0x0000000105d67824 */ /* 0x000fe400078e020a */
[----:B------:R-:W-:-:S04]  /*0e60*/  IMAD.WIDE R8, R16, R3, c[0x0][0x160] ;  /* 0x0000580010087625 */ /* 0x000fc800078e0203 */
[----:B------:R-:W-:Y:S01]  /*0e70*/  IMAD R26, R38, 0x1000, R13 ;  /* 0x00001000261a7824 */ /* 0x000fe200078e020d */
[----:B------:R2:W-:Y:S01]  /*0e80*/  LDGSTS.E.BYPASS.128 [R199+0x800], [R8.64] ;  /* 0x0080000008c77fae */ /* 0x0005e2000b901c48 */
[----:B------:R-:W-:Y:S01]  /*0e90*/  IMAD.IADD R212, R5, 0x1, R12 ;  /* 0x0000000105d47824 */ /* 0x000fe200078e020c */
[----:B------:R-:W-:Y:S01]  /*0ea0*/  CS2R R38, SRZ ;  /* 0x0000000000267805 */ /* 0x000fe2000001ff00 */
[----:B------:R-:W-:-:S04]  /*0eb0*/  IMAD.WIDE R10, R18, R3, c[0x0][0x160] ;  /* 0x00005800120a7625 */ /* 0x000fc800078e0203 */
[-C--:B------:R-:W-:Y:S01]  /*0ec0*/  IMAD.WIDE R12, R14, R3.reuse, c[0x0][0x160] ;  /* 0x000058000e0c7625 */ /* 0x080fe200078e0203 */
[----:B------:R2:W-:Y:S03]  /*0ed0*/  LDGSTS.E.BYPASS.128 [R199+0x1000], [R10.64] ;  /* 0x010000000ac77fae */ /* 0x0005e6000b901c48 */
[-C--:B------:R-:W-:Y:S01]  /*0ee0*/  IMAD.WIDE R14, R20, R3.reuse, c[0x0][0x168] ;  /* 0x00005a00140e7625 */ /* 0x080fe200078e0203 */
[----:B------:R2:W-:Y:S03]  /*0ef0*/  LDGSTS.E.BYPASS.128 [R199+0x1800], [R12.64] ;  /* 0x018000000cc77fae */ /* 0x0005e6000b901c48 */
[-C--:B------:R-:W-:Y:S01]  /*0f00*/  IMAD.WIDE R16, R22, R3.reuse, c[0x0][0x168] ;  /* 0x00005a0016107625 */ /* 0x080fe200078e0203 */
[----:B------:R-:W0:Y:S03]  /*0f10*/  LDGDEPBAR ;  /* 0x00000000000079af */ /* 0x000e260000000000 */
[-C--:B------:R-:W-:Y:S01]  /*0f20*/  IMAD.WIDE R18, R24, R3.reuse, c[0x0][0x168] ;  /* 0x00005a0018127625 */ /* 0x080fe200078e0203 */
[----:B------:R2:W-:Y:S03]  /*0f30*/  LDGSTS.E.BYPASS.128 [R199+0x4000], [R14.64] ;  /* 0x040000000ec77fae */ /* 0x0005e6000b901c48 */
[----:B------:R-:W-:Y:S01]  /*0f40*/  IMAD.WIDE R20, R26, R3, c[0x0][0x168] ;  /* 0x00005a001a147625 */ /* 0x000fe200078e0203 */
[----:B------:R2:W-:Y:S03]  /*0f50*/  LDGSTS.E.BYPASS.128 [R199+0x4800], [R16.64] ;  /* 0x0480000010c77fae */ /* 0x0005e6000b901c48 */
[C---:B------:R-:W-:Y:S01]  /*0f60*/  IMAD.IADD R28, R5.reuse, 0x1, R28 ;  /* 0x00000001051c7824 */ /* 0x040fe200078e021c */
[----:B------:R2:W-:Y:S01]  /*0f70*/  LDGSTS.E.BYPASS.128 [R199+0x5000], [R18.64] ;  /* 0x0500000012c77fae */ /* 0x0005e2000b901c48 */
[----:B------:R-:W-:-:S02]  /*0f80*/  IMAD.IADD R30, R5, 0x1, R30 ;  /* 0x00000001051e7824 */ /* 0x000fc400078e021e */
[C---:B------:R-:W-:Y:S01]  /*0f90*/  IMAD.IADD R32, R5.reuse, 0x1, R32 ;  /* 0x0000000105207824 */ /* 0x040fe200078e0220 */
[----:B------:R2:W-:Y:S01]  /*0fa0*/  LDGSTS.E.BYPASS.128 [R199+0x5800], [R20.64] ;  /* 0x0580000014c77fae */ /* 0x0005e2000b901c48 */
[C---:B------:R-:W-:Y:S02]  /*0fb0*/  IMAD.IADD R34, R5.reuse, 0x1, R34 ;  /* 0x0000000105227824 */ /* 0x040fe400078e0222 */
[----:B------:R-:W-:Y:S01]  /*0fc0*/  IMAD.IADD R202, R5, 0x1, R36 ;  /* 0x0000000105ca7824 */ /* 0x000fe200078e0224 */
[----:B------:R-:W0:Y:S01]  /*0fd0*/  LDGDEPBAR ;  /* 0x00000000000079af */ /* 0x000e220000000000 */
[----:B------:R-:W-:Y:S01]  /*0fe0*/  CS2R R36, SRZ ;  /* 0x0000000000247805 */ /* 0x000fe2000001ff00 */
[-C--:B------:R-:W-:Y:S02]  /*0ff0*/  IMAD.WIDE R210, R28, R3.reuse, c[0x0][0x168] ;  /* 0x00005a001cd27625 */ /* 0x080fe400078e0203 */
[----:B------:R-:W-:Y:S02]  /*1000*/  BAR.SYNC.DEFER_BLOCKING 0x0 ;  /* 0x0000000000007b1d */ /* 0x000fe40000010000 */
[----:B------:R-:W-:-:S04]  /*1010*/  IMAD.WIDE R208, R30, R3, c[0x0][0x160] ;  /* 0x000058001ed07625 */ /* 0x000fc800078e0203 */
[----:B------:R-:W-:-:S04]  /*1020*/  IMAD.WIDE R206, R32, R3, c[0x0][0x160] ;  /* 0x0000580020ce7625 */ /* 0x000fc800078e0203 */
[----:B------:R-:W-:-:S04]  /*1030*/  IMAD.WIDE R204, R34, R3, c[0x0][0x160] ;  /* 0x0000580022cc7625 */ /* 0x000fc800078e0203 */
[----:B------:R-:W-:-:S04]  /*1040*/  IMAD.WIDE R202, R202, R3, c[0x0][0x160] ;  /* 0x00005800caca7625 */ /* 0x000fc800078e0203 */
[----:B------:R-:W-:-:S04]  /*1050*/  IMAD.WIDE R216, R216, R3, c[0x0][0x168] ;  /* 0x00005a00d8d87625 */ /* 0x000fc800078e0203 */
[-C--:B------:R-:W-:Y:S01]  /*1060*/  IMAD.WIDE R214, R214, R3.reuse, c[0x0][0x168] ;  /* 0x00005a00d6d67625 */ /* 0x080fe200078e0203 */
[----:B------:R-:W-:Y:S01]  /*1070*/  @!PT LDS RZ, [RZ] ;  /* 0x00000000fffff984 */ /* 0x000fe20000000800 */
[----:B------:R-:W-:Y:S01]  /*1080*/  @!PT LDS RZ, [RZ] ;  /* 0x00000000fffff984 */ /* 0x000fe20000000800 */
[----:B------:R-:W-:Y:S01]  /*1090*/  @!PT LDS RZ, [RZ] ;  /* 0x00000000fffff984 */ /* 0x000fe20000000800 */
[----:B------:R1:W-:Y:S03]  /*10a0*/  LDGSTS.E.BYPASS.128 [R199+0x2000], [R6.64+0x40] ;  /* 0x0200004006c77fae */ /* 0x0003e6000b901c48 */
[----:B------:R-:W-:Y:S01]  /*10b0*/  IMAD.WIDE R212, R212, R3, c[0x0][0x168] ;  /* 0x00005a00d4d47625 */ /* 0x000fe200078e0203 */
[----:B------:R2:W-:Y:S04]  /*10c0*/  LDGSTS.E.BYPASS.128 [R199+0x2800], [R8.64+0x40] ;  /* 0x0280004008c77fae */ /* 0x0005e8000b901c48 */
[----:B------:R2:W-:Y:S04]  /*10d0*/  LDGSTS.E.BYPASS.128 [R199+0x3000], [R10.64+0x40] ;  /* 0x030000400ac77fae */ /* 0x0005e8000b901c48 */
[----:B------:R2:W-:Y:S01]  /*10e0*/  LDGSTS.E.BYPASS.128 [R199+0x3800], [R12.64+0x40] ;  /* 0x038000400cc77fae */ /* 0x0005e2000b901c48 */
[----:B-1----:R-:W-:-:S03]  /*10f0*/  LOP3.LUT R6, R200, 0x8, RZ, 0xc0, !PT ;  /* 0x00000008c8067812 */ /* 0x002fc600078ec0ff */
[----:B------:R-:W0:Y:S01]  /*1100*/  LDGDEPBAR ;  /* 0x00000000000079af */ /* 0x000e220000000000 */
[----:B------:R-:W-:-:S03]  /*1110*/  LOP3.LUT R6, R6, 0x7, R181, 0xf8, !PT ;  /* 0x0000000706067812 */ /* 0x000fc600078ef8b5 */
[----:B------:R2:W-:Y:S02]  /*1120*/  LDGSTS.E.BYPASS.128 [R199+0x6000], [R14.64+0x40] ;  /* 0x060000400ec77fae */ /* 0x0005e4000b901c48 */
[----:B------:R-:W-:Y:S02]  /*1130*/  IMAD.SHL.U32 R188, R6, 0x20, RZ ;  /* 0x0000002006bc7824 */ /* 0x000fe400078e00ff */
[----:B------:R2:W-:Y:S03]  /*1140*/  LDGSTS.E.BYPASS.128 [R199+0x6800], [R16.64+0x40] ;  /* 0x0680004010c77fae */ /* 0x0005e6000b901c48 */
[----:B------:R-:W-:Y:S01]  /*1150*/  LOP3.LUT R183, R189, R188, RZ, 0xfc, !PT ;  /* 0x000000bcbdb77212 */ /* 0x000fe200078efcff */
[----:B------:R2:W-:Y:S04]  /*1160*/  LDGSTS.E.BYPASS.128 [R199+0x7000], [R18.64+0x40] ;  /* 0x0700004012c77fae */ /* 0x0005e8000b901c48 */
[----:B------:R2:W-:Y:S04]  /*1170*/  LDGSTS.E.BYPASS.128 [R199+0x7800], [R20.64+0x40] ;  /* 0x0780004014c77fae */ /* 0x0005e8000b901c48 */
[----:B------:R-:W0:Y:S02]  /*1180*/  LDGDEPBAR ;  /* 0x00000000000079af */ /* 0x000e240000000000 */
.L_x_0:
[----:B------:R-:W-:-:S04]  /*1190*/  DEPBAR.LE SB0, 0x2 ;  /* 0x000080800000791a */ /* 0x000fc80000000000 */
[----:B------:R-:W-:Y:S01]  /*11a0*/  UIADD3 UR6, UR6, 0x1, URZ ;  /* 0x0000000106067890 */ /* 0x000fe2000fffe03f */
[----:B------:R-:W-:Y:S01]  /*11b0*/  IMAD.IADD R4, R189, 0x1, R188 ;  /* 0x00000001bd047824 */ /* 0x000fe200078e02bc */
[----:B------:R-:W-:Y:S02]  /*11c0*/  IADD3 R182, R182, 0x1, RZ ;  /* 0x00000001b6b67810 */ /* 0x000fe40007ffe0ff */
[----:B------:R-:W-:Y:S01]  /*11d0*/  UISETP.GE.AND UP1, UPT, UR6, 0x2, UPT ;  /* 0x000000020600788c */ /* 0x000fe2000bf26270 */
[----:B------:R-:W-:Y:S01]  /*11e0*/  BAR.SYNC.DEFER_BLOCKING 0x0 ;  /* 0x0000000000007b1d */ /* 0x000fe20000010000 */
[C---:B------:R-:W-:Y:S02]  /*11f0*/  ISETP.GE.AND P0, PT, R182.reuse, 0x2, PT ;  /* 0x00000002b600780c */ /* 0x040fe40003f06270 */
[----:B------:R-:W-:Y:S02]  /*1200*/  USEL UR6, UR6, URZ, !UP1 ;  /* 0x0000003f06067287 */ /* 0x000fe4000c800000 */
[----:B------:R-:W-:-:S02]  /*1210*/  SEL R182, R182, RZ, !P0 ;  /* 0x000000ffb6b67207 */ /* 0x000fc40004000000 */
[----:B------:R-:W-:-:S06]  /*1220*/  USHF.L.U32 UR7, UR6, 0xd, URZ ;  /* 0x0000000d06077899 */ /* 0x000fcc000800063f */
[----:B------:R-:W-:Y:S02]  /*1230*/  LEA R172, R197, UR7, 0x1 ;  /* 0x00000007c5ac7c11 */ /* 0x000fe4000f8e08ff */
[----:B------:R-:W-:Y:S02]  /*1240*/  LEA R80, R195, UR7, 0x1 ;  /* 0x00000007c3507c11 */ /* 0x000fe4000f8e08ff */
[----:B------:R-:W-:Y:S02]  /*1250*/  LEA R177, R183, UR7, 0x1 ;  /* 0x00000007b7b17c11 */ /* 0x000fe4000f8e08ff */
[----:B------:R-:W-:Y:S02]  /*1260*/  LEA R176, R4, UR7, 0x1 ;  /* 0x0000000704b07c11 */ /* 0x000fe4000f8e08ff */
[----:B------:R-:W-:Y:S02]  /*1270*/  LEA R76, R193, UR7, 0x1 ;  /* 0x00000007c14c7c11 */ /* 0x000fe4000f8e08ff */
[----:B------:R-:W-:Y:S01]  /*1280*/  LEA R184, R191, UR7, 0x1 ;  /* 0x00000007bfb87c11 */ /* 0x000fe2000f8e08ff */
[----:B------:R-:W-:Y:S01]  /*1290*/  LDSM.16.M88.4 R172, [R172] ;  /* 0x00000000acac783b */ /* 0x000fe20000000200 */
[----:B------:R-:W-:-:S03]  /*12a0*/  LEA R201, R190, UR7, 0x1 ;  /* 0x00000007bec97c11 */ /* 0x000fc6000f8e08ff */
[----:B------:R-:W1:Y:S04]  /*12b0*/  LDSM.16.M88.4 R32, [R177+0x4000] ;  /* 0x00400000b120783b */ /* 0x000e680000000200 */
[----:B------:R-:W3:Y:S04]  /*12c0*/  LDSM.16.M88.4 R28, [R177+0x4400] ;  /* 0x00440000b11c783b */ /* 0x000ee80000000200 */
[----:B------:R-:W4:Y:S04]  /*12d0*/  LDSM.16.M88.4 R24, [R176+0x4800] ;  /* 0x00480000b018783b */ /* 0x000f280000000200 */
[----:B--2---:R-:W2:Y:S04]  /*12e0*/  LDSM.16.M88.4 R20, [R177+0x4c00] ;  /* 0x004c0000b114783b */ /* 0x004ea80000000200 */
[----:B------:R-:W2:Y:S04]  /*12f0*/  LDSM.16.M88.4 R16, [R176+0x5000] ;  /* 0x00500000b010783b */ /* 0x000ea80000000200 */
[----:B------:R-:W2:Y:S04]  /*1300*/  LDSM.16.M88.4 R12, [R177+0x5400] ;  /* 0x00540000b10c783b */ /* 0x000ea80000000200 */
[----:B------:R1:W2:Y:S04]  /*1310*/  LDSM.16.M88.4 R8, [R176+0x5800] ;  /* 0x00580000b008783b */ /* 0x0002a80000000200 */
[----:B------:R-:W2:Y:S04]  /*1320*/  LDSM.16.M88.4 R4, [R177+0x5c00] ;  /* 0x005c0000b104783b */ /* 0x000ea80000000200 */
[----:B------:R-:W2:Y:S01]  /*1330*/  LDSM.16.M88.4 R80, [R80] ;  /* 0x000000005050783b */ /* 0x000ea20000000200 */
[----:B-1----:R-:W-:-:S03]  /*1340*/  LEA R176, R196, UR7, 0x1 ;  /* 0x00000007c4b07c11 */ /* 0x002fc6000f8e08ff */
[----:B------:R-:W1:Y:S04]  /*1350*/  LDSM.16.M88.4 R76, [R76] ;  /* 0x000000004c4c783b */ /* 0x000e680000000200 */
[----:B------:R-:W1:Y:S01]  /*1360*/  LDSM.16.M88.4 R184, [R184] ;  /* 0x00000000b8b8783b */ /* 0x000e620000000200 */
[C---:B------:R-:W-:Y:S03]  /*1370*/  HMMA.16816.F32.BF16 R84, R172.reuse, R32, R84 ;  /* 0x00000020ac54723c */ /* 0x040fe60000041854 */
[----:B------:R-:W1:Y:S05]  /*1380*/  LDSM.16.M88.4 R176, [R176] ;  /* 0x00000000b0b0783b */ /* 0x000e6a0000000200 */
[C---:B---3--:R-:W-:Y:S08]  /*1390*/  HMMA.16816.F32.BF16 R36, R172.reuse, R28, R36 ;  /* 0x0000001cac24723c */ /* 0x048ff00000041824 */
[C---:B----4-:R-:W-:Y:S08]  /*13a0*/  HMMA.16816.F32.BF16 R40, R172.reuse, R24, R40 ;  /* 0x00000018ac28723c */ /* 0x050ff00000041828 */
[C---:B--2---:R-:W-:Y:S08]  /*13b0*/  HMMA.16816.F32.BF16 R44, R172.reuse, R20, R44 ;  /* 0x00000014ac2c723c */ /* 0x044ff0000004182c */
[C---:B------:R-:W-:Y:S08]  /*13c0*/  HMMA.16816.F32.BF16 R48, R172.reuse, R16, R48 ;  /* 0x00000010ac30723c */ /* 0x040ff00000041830 */
[C---:B------:R-:W-:Y:S08]  /*13d0*/  HMMA.16816.F32.BF16 R52, R172.reuse, R12, R52 ;  /* 0x0000000cac34723c */ /* 0x040ff00000041834 */
[C---:B------:R-:W-:Y:S08]  /*13e0*/  HMMA.16816.F32.BF16 R56, R172.reuse, R8, R56 ;  /* 0x00000008ac38723c */ /* 0x040ff00000041838 */
[----:B------:R-:W-:Y:S07]  /*13f0*/  HMMA.16816.F32.BF16 R60, R172, R4, R60 ;  /* 0x00000004ac3c723c */ /* 0x000fee000004183c */
[----:B------:R-:W-:Y:S01]  /*1400*/  LEA R172, R194, UR7, 0x1 ;  /* 0x00000007c2ac7c11 */ /* 0x000fe2000f8e08ff */
[C---:B------:R-:W-:Y:S05]  /*1410*/  HMMA.16816.F32.BF16 R64, R80.reuse, R32, R64 ;  /* 0x000000205040723c */ /* 0x040fea0000041840 */
[----:B------:R-:W2:Y:S03]  /*1420*/  LDSM.16.M88.4 R172, [R172] ;  /* 0x00000000acac783b */ /* 0x000ea60000000200 */
[C---:B------:R-:W-:Y:S08]  /*1430*/  HMMA.16816.F32.BF16 R68, R80.reuse, R28, R68 ;  /* 0x0000001c5044723c */ /* 0x040ff00000041844 */
[C---:B------:R-:W-:Y:S08]  /*1440*/  HMMA.16816.F32.BF16 R72, R80.reuse, R24, R72 ;  /* 0x000000185048723c */ /* 0x040ff00000041848 */
[C---:B------:R-:W-:Y:S08]  /*1450*/  HMMA.16816.F32.BF16 R88, R80.reuse, R20, R88 ;  /* 0x000000145058723c */ /* 0x040ff00000041858 */
[C---:B------:R-:W-:Y:S08]  /*1460*/  HMMA.16816.F32.BF16 R92, R80.reuse, R16, R92 ;  /* 0x00000010505c723c */ /* 0x040ff0000004185c */
[C---:B------:R-:W-:Y:S08]  /*1470*/  HMMA.16816.F32.BF16 R96, R80.reuse, R12, R96 ;  /* 0x0000000c5060723c */ /* 0x040ff00000041860 */
[C---:B------:R-:W-:Y:S08]  /*1480*/  HMMA.16816.F32.BF16 R100, R80.reuse, R8, R100 ;  /* 0x000000085064723c */ /* 0x040ff00000041864 */
[----:B------:R-:W-:Y:S07]  /*1490*/  HMMA.16816.F32.BF16 R104, R80, R4, R104 ;  /* 0x000000045068723c */ /* 0x000fee0000041868 */
[----:B------:R-:W-:Y:S01]  /*14a0*/  LEA R80, R192, UR7, 0x1 ;  /* 0x00000007c0507c11 */ /* 0x000fe2000f8e08ff */
[C---:B-1----:R-:W-:Y:S05]  /*14b0*/  HMMA.16816.F32.BF16 R108, R76.reuse, R32, R108 ;  /* 0x000000204c6c723c */ /* 0x042fea000004186c */
[----:B------:R-:W1:Y:S03]  /*14c0*/  LDSM.16.M88.4 R80, [R80] ;  /* 0x000000005050783b */ /* 0x000e660000000200 */
[C---:B------:R-:W-:Y:S08]  /*14d0*/  HMMA.16816.F32.BF16 R112, R76.reuse, R28, R112 ;  /* 0x0000001c4c70723c */ /* 0x040ff00000041870 */
[C---:B------:R-:W-:Y:S08]  /*14e0*/  HMMA.16816.F32.BF16 R116, R76.reuse, R24, R116 ;  /* 0x000000184c74723c */ /* 0x040ff00000041874 */
[C---:B------:R-:W-:Y:S08]  /*14f0*/  HMMA.16816.F32.BF16 R120, R76.reuse, R20, R120 ;  /* 0x000000144c78723c */ /* 0x040ff00000041878 */
[C---:B------:R-:W-:Y:S08]  /*1500*/  HMMA.16816.F32.BF16 R124, R76.reuse, R16, R124 ;  /* 0x000000104c7c723c */ /* 0x040ff0000004187c */
[C---:B------:R-:W-:Y:S08]  /*1510*/  HMMA.16816.F32.BF16 R128, R76.reuse, R12, R128 ;  /* 0x0000000c4c80723c */ /* 0x040ff00000041880 */
[C---:B------:R-:W-:Y:S08]  /*1520*/  HMMA.16816.F32.BF16 R132, R76.reuse, R8, R132 ;  /* 0x000000084c84723c */ /* 0x040ff00000041884 */
[----:B------:R-:W-:Y:S01]  /*1530*/  HMMA.16816.F32.BF16 R136, R76, R4, R136 ;  /* 0x000000044c88723c */ /* 0x000fe20000041888 */
[----:B------:R-:W3:Y:S07]  /*1540*/  LDSM.16.M88.4 R76, [R201] ;  /* 0x00000000c94c783b */ /* 0x000eee0000000200 */
[C---:B------:R-:W-:Y:S07]  /*1550*/  HMMA.16816.F32.BF16 R164, R184.reuse, R8, R164 ;  /* 0x00000008b8a4723c */ /* 0x040fee00000418a4 */
[----:B------:R-:W-:Y:S01]  /*1560*/  IADD3 R8, P0, R204, UR4, RZ ;  /* 0x00000004cc087c10 */ /* 0x000fe2000ff1e0ff */
[----:B------:R-:W-:Y:S03]  /*1570*/  HMMA.16816.F32.BF16 R168, R184, R4, R168 ;  /* 0x00000004b8a8723c */ /* 0x000fe600000418a8 */
[----:B------:R-:W-:-:S04]  /*1580*/  IADD3.X R9, R205, UR5, RZ, P0, !PT ;  /* 0x00000005cd097c10 */ /* 0x000fc800087fe4ff */
[----:B------:R-:W-:Y:S01]  /*1590*/  IADD3 R4, P1, R202, UR4, RZ ;  /* 0x00000004ca047c10 */ /* 0x000fe2000ff3e0ff */
[----:B------:R-:W-:Y:S03]  /*15a0*/  HMMA.16816.F32.BF16 R160, R184, R12, R160 ;  /* 0x0000000cb8a0723c */ /* 0x000fe600000418a0 */
[----:B------:R-:W-:-:S05]  /*15b0*/  IADD3.X R5, R203, UR5, RZ, P1, !PT ;  /* 0x00000005cb057c10 */ /* 0x000fca0008ffe4ff */
[C---:B------:R-:W-:Y:S07]  /*15c0*/  HMMA.16816.F32.BF16 R156, R184.reuse, R16, R156 ;  /* 0x00000010b89c723c */ /* 0x040fee000004189c */
[----:B------:R-:W-:Y:S01]  /*15d0*/  IADD3 R16, P2, R214, UR4, RZ ;  /* 0x00000004d6107c10 */ /* 0x000fe2000ff5e0ff */
[----:B------:R-:W-:Y:S03]  /*15e0*/  HMMA.16816.F32.BF16 R140, R184, R32, R140 ;  /* 0x00000020b88c723c */ /* 0x000fe6000004188c */
[----:B------:R-:W-:-:S05]  /*15f0*/  IADD3.X R17, R215, UR5, RZ, P2, !PT ;  /* 0x00000005d7117c10 */ /* 0x000fca00097fe4ff */
[C---:B------:R-:W-:Y:S08]  /*1600*/  HMMA.16816.F32.BF16 R144, R184.reuse, R28, R144 ;  /* 0x0000001cb890723c */ /* 0x040ff00000041890 */
[C---:B------:R-:W-:Y:S08]  /*1610*/  HMMA.16816.F32.BF16 R148, R184.reuse, R24, R148 ;  /* 0x00000018b894723c */ /* 0x040ff00000041894 */
[----:B------:R-:W-:Y:S08]  /*1620*/  HMMA.16816.F32.BF16 R152, R184, R20, R152 ;  /* 0x00000014b898723c */ /* 0x000ff00000041898 */
[-C--:B------:R-:W-:Y:S08]  /*1630*/  HMMA.16816.F32.BF16 R56, R176, R10.reuse, R56 ;  /* 0x0000000ab038723c */ /* 0x080ff00000041838 */
[-C--:B--2---:R-:W-:Y:S08]  /*1640*/  HMMA.16816.F32.BF16 R100, R172, R10.reuse, R100 ;  /* 0x0000000aac64723c */ /* 0x084ff00000041864 */
[-C--:B-1----:R-:W-:Y:S08]  /*1650*/  HMMA.16816.F32.BF16 R132, R80, R10.reuse, R132 ;  /* 0x0000000a5084723c */ /* 0x082ff00000041884 */
[----:B---3--:R-:W-:Y:S07]  /*1660*/  HMMA.16816.F32.BF16 R164, R76, R10, R164 ;  /* 0x0000000a4ca4723c */ /* 0x008fee00000418a4 */
[----:B------:R-:W-:Y:S01]  /*1670*/  IADD3 R10, P0, R208, UR4, RZ ;  /* 0x00000004d00a7c10 */ /* 0x000fe2000ff1e0ff */
[----:B------:R-:W-:Y:S03]  /*1680*/  HMMA.16816.F32.BF16 R60, R176, R6, R60 ;  /* 0x00000006b03c723c */ /* 0x000fe6000004183c */
[----:B------:R-:W-:-:S05]  /*1690*/  IADD3.X R11, R209, UR5, RZ, P0, !PT ;  /* 0x00000005d10b7c10 */ /* 0x000fca00087fe4ff */
[-C--:B------:R-:W-:Y:S08]  /*16a0*/  HMMA.16816.F32.BF16 R104, R172, R6.reuse, R104 ;  /* 0x00000006ac68723c */ /* 0x080ff00000041868 */
[-C--:B------:R-:W-:Y:S08]  /*16b0*/  HMMA.16816.F32.BF16 R136, R80, R6.reuse, R136 ;  /* 0x000000065088723c */ /* 0x080ff00000041888 */
[----:B------:R-:W-:Y:S07]  /*16c0*/  HMMA.16816.F32.BF16 R168, R76, R6, R168 ;  /* 0x000000064ca8723c */ /* 0x000fee00000418a8 */
[----:B------:R-:W-:Y:S01]  /*16d0*/  IADD3 R6, P1, R206, UR4, RZ ;  /* 0x00000004ce067c10 */ /* 0x000fe2000ff3e0ff */
[----:B------:R-:W-:Y:S03]  /*16e0*/  HMMA.16816.F32.BF16 R52, R176, R14, R52 ;  /* 0x0000000eb034723c */ /* 0x000fe60000041834 */
[----:B------:R-:W-:-:S02]  /*16f0*/  IADD3.X R7, R207, UR5, RZ, P1, !PT ;  /* 0x00000005cf077c10 */ /* 0x000fc40008ffe4ff */
[----:B------:R-:W-:-:S03]  /*1700*/  IADD3 R12, P1, R210, UR4, RZ ;  /* 0x00000004d20c7c10 */ /* 0x000fc6000ff3e0ff */
[----:B------:R-:W-:Y:S01]  /*1710*/  HMMA.16816.F32.BF16 R96, R172, R14, R96 ;  /* 0x0000000eac60723c */ /* 0x000fe20000041860 */
[----:B------:R-:W-:-:S07]  /*1720*/  IADD3.X R13, R211, UR5, RZ, P1, !PT ;  /* 0x00000005d30d7c10 */ /* 0x000fce0008ffe4ff */
[-C--:B------:R-:W-:Y:S08]  /*1730*/  HMMA.16816.F32.BF16 R128, R80, R14.reuse, R128 ;  /* 0x0000000e5080723c */ /* 0x080ff00000041880 */
[----:B------:R-:W-:Y:S07]  /*1740*/  HMMA.16816.F32.BF16 R160, R76, R14, R160 ;  /* 0x0000000e4ca0723c */ /* 0x000fee00000418a0 */
[----:B------:R-:W-:Y:S01]  /*1750*/  IADD3 R14, P0, R212, UR4, RZ ;  /* 0x00000004d40e7c10 */ /* 0x000fe2000ff1e0ff */
[----:B------:R-:W-:Y:S03]  /*1760*/  HMMA.16816.F32.BF16 R48, R176, R18, R48 ;  /* 0x00000012b030723c */ /* 0x000fe60000041830 */
[----:B------:R-:W-:-:S02]  /*1770*/  IADD3.X R15, R213, UR5, RZ, P0, !PT ;  /* 0x00000005d50f7c10 */ /* 0x000fc400087fe4ff */
[----:B------:R-:W-:Y:S01]  /*1780*/  PLOP3.LUT P0, PT, PT, PT, UP0, 0x80, 0x0 ;  /* 0x000000000000781c */ /* 0x000fe20003f0f008 */
[----:B------:R-:W-:Y:S02]  /*1790*/  UPLOP3.LUT UP0, UPT, UPT, UPT, UPT, 0x40, 0x0 ;  /* 0x000000000000789c */ /* 0x000fe40003f0e870 */
[-C--:B------:R-:W-:Y:S08]  /*17a0*/  HMMA.16816.F32.BF16 R92, R172, R18.reuse, R92 ;  /* 0x00000012ac5c723c */ /* 0x080ff0000004185c */
[-C--:B------:R-:W-:Y:S08]  /*17b0*/  HMMA.16816.F32.BF16 R124, R80, R18.reuse, R124 ;  /* 0x00000012507c723c */ /* 0x080ff0000004187c */
[----:B------:R-:W-:Y:S07]  /*17c0*/  HMMA.16816.F32.BF16 R156, R76, R18, R156 ;  /* 0x000000124c9c723c */ /* 0x000fee000004189c */
[----:B------:R-:W-:Y:S01]  /*17d0*/  IMAD R19, R182, 0x2000, R199 ;  /* 0x00002000b6137824 */ /* 0x000fe200078e02c7 */
[----:B------:R-:W-:Y:S01]  /*17e0*/  BAR.SYNC.DEFER_BLOCKING 0x0 ;  /* 0x0000000000007b1d */ /* 0x000fe20000010000 */
[C---:B------:R-:W-:Y:S08]  /*17f0*/  HMMA.16816.F32.BF16 R84, R176.reuse, R34, R84 ;  /* 0x00000022b054723c */ /* 0x040ff00000041854 */
[C---:B------:R-:W-:Y:S08]  /*1800*/  HMMA.16816.F32.BF16 R36, R176.reuse, R30, R36 ;  /* 0x0000001eb024723c */ /* 0x040ff00000041824 */
[C---:B------:R-:W-:Y:S01]  /*1810*/  HMMA.16816.F32.BF16 R40, R176.reuse, R26, R40 ;  /* 0x0000001ab028723c */ /* 0x040fe20000041828 */
[----:B------:R-:W-:Y:S01]  /*1820*/  @!PT LDS RZ, [RZ] ;  /* 0x00000000fffff984 */ /* 0x000fe20000000800 */
[----:B------:R-:W-:Y:S01]  /*1830*/  @!PT LDS RZ, [RZ] ;  /* 0x00000000fffff984 */ /* 0x000fe20000000800 */
[----:B------:R-:W-:Y:S01]  /*1840*/  @!PT LDS RZ, [RZ] ;  /* 0x00000000fffff984 */ /* 0x000fe20000000800 */
[----:B------:R1:W-:Y:S07]  /*1850*/  LDGSTS.E.BYPASS.128 [R19], [R4.64+0x80], !PT ;  /* 0x0000008004137fae */ /* 0x0003ee000f901c48 */
[----:B------:R-:W-:Y:S01]  /*1860*/  HMMA.16816.F32.BF16 R44, R176, R22, R44 ;  /* 0x00000016b02c723c */ /* 0x000fe2000004182c */
[----:B------:R2:W-:Y:S04]  /*1870*/  LDGSTS.E.BYPASS.128 [R19+0x800], [R8.64+0x80], !PT ;  /* 0x0080008008137fae */ /* 0x0005e8000f901c48 */
[----:B------:R2:W-:Y:S03]  /*1880*/  LDGSTS.E.BYPASS.128 [R19+0x1000], [R6.64+0x80], !PT ;  /* 0x0100008006137fae */ /* 0x0005e6000f901c48 */
[----:B------:R-:W-:Y:S01]  /*1890*/  HMMA.16816.F32.BF16 R64, R172, R34, R64 ;  /* 0x00000022ac40723c */ /* 0x000fe20000041840 */
[----:B-1----:R-:W-:Y:S01]  /*18a0*/  IADD3 R4, P1, R216, UR4, RZ ;  /* 0x00000004d8047c10 */ /* 0x002fe2000ff3e0ff */
[----:B------:R2:W-:Y:S01]  /*18b0*/  LDGSTS.E.BYPASS.128 [R19+0x1800], [R10.64+0x80], !PT ;  /* 0x018000800a137fae */ /* 0x0005e2000f901c48 */
[----:B------:R-:W-:-:S02]  /*18c0*/  UIADD3 UR4, UP1, UR4, 0x40, URZ ;  /* 0x0000004004047890 */ /* 0x000fc4000ff3e03f */
[----:B------:R-:W-:Y:S01]  /*18d0*/  IADD3.X R5, R217, UR5, RZ, P1, !PT ;  /* 0x00000005d9057c10 */ /* 0x000fe20008ffe4ff */
[----:B------:R-:W0:Y:S02]  /*18e0*/  LDGDEPBAR ;  /* 0x00000000000079af */ /* 0x000e240000000000 */
[C---:B------:R-:W-:Y:S01]  /*18f0*/  HMMA.16816.F32.BF16 R68, R172.reuse, R30, R68 ;  /* 0x0000001eac44723c */ /* 0x040fe20000041844 */
[----:B------:R-:W-:Y:S01]  /*1900*/  UIADD3.X UR5, URZ, UR5, URZ, UP1, !UPT ;  /* 0x000000053f057290 */ /* 0x000fe20008ffe43f */
[----:B------:R2:W-:Y:S04]  /*1910*/  LDGSTS.E.BYPASS.128 [R19+0x4000], [R12.64+0x80], !PT ;  /* 0x040000800c137fae */ /* 0x0005e8000f901c48 */
[----:B------:R2:W-:Y:S02]  /*1920*/  LDGSTS.E.BYPASS.128 [R19+0x4800], [R14.64+0x80], !PT ;  /* 0x048000800e137fae */ /* 0x0005e4000f901c48 */
[C---:B------:R-:W-:Y:S02]  /*1930*/  HMMA.16816.F32.BF16 R72, R172.reuse, R26, R72 ;  /* 0x0000001aac48723c */ /* 0x040fe40000041848 */
[----:B------:R2:W-:Y:S04]  /*1940*/  LDGSTS.E.BYPASS.128 [R19+0x5000], [R16.64+0x80], !PT ;  /* 0x0500008010137fae */ /* 0x0005e8000f901c48 */
[----:B------:R2:W-:Y:S02]  /*1950*/  LDGSTS.E.BYPASS.128 [R19+0x5800], [R4.64+0x80], !PT ;  /* 0x0580008004137fae */ /* 0x0005e4000f901c48 */
[----:B------:R-:W-:Y:S02]  /*1960*/  HMMA.16816.F32.BF16 R88, R172, R22, R88 ;  /* 0x00000016ac58723c */ /* 0x000fe40000041858 */
[----:B------:R-:W0:Y:S06]  /*1970*/  LDGDEPBAR ;  /* 0x00000000000079af */ /* 0x000e2c0000000000 */
[C---:B------:R-:W-:Y:S08]  /*1980*/  HMMA.16816.F32.BF16 R108, R80.reuse, R34, R108 ;  /* 0x00000022506c723c */ /* 0x040ff0000004186c */
[C---:B------:R-:W-:Y:S08]  /*1990*/  HMMA.16816.F32.BF16 R112, R80.reuse, R30, R112 ;  /* 0x0000001e5070723c */ /* 0x040ff00000041870 */
[C---:B------:R-:W-:Y:S08]  /*19a0*/  HMMA.16816.F32.BF16 R116, R80.reuse, R26, R116 ;  /* 0x0000001a5074723c */ /* 0x040ff00000041874 */
[----:B------:R-:W-:Y:S08]  /*19b0*/  HMMA.16816.F32.BF16 R120, R80, R22, R120 ;  /* 0x000000165078723c */ /* 0x000ff00000041878 */
[C---:B------:R-:W-:Y:S08]  /*19c0*/  HMMA.16816.F32.BF16 R140, R76.reuse, R34, R140 ;  /* 0x000000224c8c723c */ /* 0x040ff0000004188c */
[C---:B------:R-:W-:Y:S08]  /*19d0*/  HMMA.16816.F32.BF16 R144, R76.reuse, R30, R144 ;  /* 0x0000001e4c90723c */ /* 0x040ff00000041890 */
[C---:B------:R-:W-:Y:S08]  /*19e0*/  HMMA.16816.F32.BF16 R148, R76.reuse, R26, R148 ;  /* 0x0000001a4c94723c */ /* 0x040ff00000041894 */
[----:B------:R-:W-:Y:S01]  /*19f0*/  HMMA.16816.F32.BF16 R152, R76, R22, R152 ;  /* 0x000000164c98723c */ /* 0x000fe20000041898 */
[----:B--2---:R-:W-:Y:S07]  /*1a00*/  @P0 BRA `(.L_x_0) ;  /* 0xfffff78000000947 */ /* 0x004fee000383ffff */
[----:B------:R-:W-:Y:S01]  /*1a10*/  IMAD.SHL.U32 R4, R181, 0x20, RZ ;  /* 0x00000020b5047824 */ /* 0x000fe200078e00ff */
[----:B------:R-:W-:Y:S01]  /*1a20*/  LOP3.LUT R5, R0, 0x78, R198, 0xf8, !PT ;  /* 0x0000007800057812 */ /* 0x000fe200078ef8c6 */
[----:B------:R-:W-:-:S04]  /*1a30*/  DEPBAR.LE SB0, 0x0 ;  /* 0x000080000000791a */ /* 0x000fc80000000000 */
[----:B------:R-:W-:Y:S01]  /*1a40*/  SHF.R.U32.HI R0, RZ, 0x4, R181 ;  /* 0x00000004ff007819 */ /* 0x000fe200000116b5 */
[----:B------:R-:W-:Y:S01]  /*1a50*/  IMAD.SHL.U32 R181, R181, 0x2, RZ ;  /* 0x00000002b5b57824 */ /* 0x000fe200078e00ff */
[----:B------:R-:W-:Y:S02]  /*1a60*/  LOP3.LUT R4, R4, 0xb80, RZ, 0xc0, !PT ;  /* 0x00000b8004047812 */ /* 0x000fe400078ec0ff */
[----:B------:R-:W-:Y:S01]  /*1a70*/  F2FP.BF16.PACK_AB R10, R67, R66 ;  /* 0x00000042430a723e */ /* 0x000fe200000010ff */
[----:B------:R-:W-:Y:S01]  /*1a80*/  IMAD R67, R180, 0x40000, R5 ;  /* 0x00040000b4437824 */ /* 0x000fe200078e0205 */
[----:B------:R-:W-:Y:S02]  /*1a90*/  ISETP.GE.AND P0, PT, R5, 0x200, PT ;  /* 0x000002000500780c */ /* 0x000fe40003f06270 */
[----:B------:R-:W-:Y:S02]  /*1aa0*/  SGXT.U32 R5, R0, 0x3 ;  /* 0x000000030005781a */ /* 0x000fe40000000000 */
[----:B------:R-:W-:-:S02]  /*1ab0*/  LOP3.LUT R181, R4, 0x6, R181, 0xf8, !PT ;  /* 0x0000000604b57812 */ /* 0x000fc400078ef8b5 */
[----:B------:R-:W-:Y:S02]  /*1ac0*/  SHF.R.U32.HI R0, RZ, 0x3, R198 ;  /* 0x00000003ff007819 */ /* 0x000fe400000116c6 */
[----:B------:R-:W-:Y:S02]  /*1ad0*/  LOP3.LUT R198, R198, 0x3f8, RZ, 0xc0, !PT ;  /* 0x000003f8c6c67812 */ /* 0x000fe400078ec0ff */
[----:B------:R-:W-:Y:S02]  /*1ae0*/  LOP3.LUT R2, R5, R2, RZ, 0xfc, !PT ;  /* 0x0000000205027212 */ /* 0x000fe400078efcff */
[----:B------:R-:W-:Y:S02]  /*1af0*/  LOP3.LUT R181, R181, 0x8, R200, 0xf8, !PT ;  /* 0x00000008b5b57812 */ /* 0x000fe400078ef8c8 */
[----:B------:R-:W-:Y:S02]  /*1b00*/  LOP3.LUT R5, R0, 0x70, RZ, 0xc0, !PT ;  /* 0x0000007000057812 */ /* 0x000fe400078ec0ff */
[C---:B------:R-:W-:Y:S01]  /*1b10*/  LOP3.LUT R0, R198.reuse, 0x400, RZ, 0xfc, !PT ;  /* 0x00000400c6007812 */ /* 0x040fe200078efcff */
[----:B------:R-:W-:Y:S01]  /*1b20*/  IMAD.SHL.U32 R181, R181, 0x2, RZ ;  /* 0x00000002b5b57824 */ /* 0x000fe200078e00ff */
[----:B------:R-:W-:Y:S01]  /*1b30*/  F2FP.BF16.PACK_AB R54, R55, R54 ;  /* 0x000000363736723e */ /* 0x000fe200000010ff */
[----:B------:R-:W-:Y:S01]  /*1b40*/  IMAD R66, R198, 0x2, R5 ;  /* 0x00000002c6427824 */ /* 0x000fe200078e0205 */
[----:B------:R-:W-:Y:S01]  /*1b50*/  BAR.SYNC.DEFER_BLOCKING 0x0 ;  /* 0x0000000000007b1d */ /* 0x000fe20000010000 */
[----:B------:R-:W-:-:S02]  /*1b60*/  SHF.R.U32.HI R5, RZ, 0x3, R0 ;  /* 0x00000003ff057819 */ /* 0x000fc40000011600 */
[C---:B------:R-:W-:Y:S02]  /*1b70*/  LOP3.LUT R0, R4.reuse, 0x400, RZ, 0xfc, !PT ;  /* 0x0000040004007812 */ /* 0x040fe400078efcff */
[----:B------:R-:W-:Y:S02]  /*1b80*/  F2FP.BF16.PACK_AB R84, R85, R84 ;  /* 0x000000545554723e */ /* 0x000fe400000010ff */
[-C--:B------:R-:W-:Y:S02]  /*1b90*/  LEA.HI R55, R4, R181.reuse, RZ, 0x1d ;  /* 0x000000b504377211 */ /* 0x080fe400078fe8ff */
[----:B------:R-:W-:Y:S02]  /*1ba0*/  F2FP.BF16.PACK_AB R86, R87, R86 ;  /* 0x000000565756723e */ /* 0x000fe400000010ff */
[----:B------:R-:W-:Y:S02]  /*1bb0*/  LEA.HI R181, R0, R181, RZ, 0x1d ;  /* 0x000000b500b57211 */ /* 0x000fe400078fe8ff */
[----:B------:R-:W-:-:S02]  /*1bc0*/  F2FP.BF16.PACK_AB R36, R37, R36 ;  /* 0x000000242524723e */ /* 0x000fc400000010ff */
[----:B------:R-:W-:Y:S02]  /*1bd0*/  F2FP.BF16.PACK_AB R38, R39, R38 ;  /* 0x000000262726723e */ /* 0x000fe400000010ff */
[----:B------:R-:W-:Y:S02]  /*1be0*/  F2FP.BF16.PACK_AB R40, R41, R40 ;  /* 0x000000282928723e */ /* 0x000fe400000010ff */
[----:B------:R-:W-:Y:S02]  /*1bf0*/  F2FP.BF16.PACK_AB R42, R43, R42 ;  /* 0x0000002a2b2a723e */ /* 0x000fe400000010ff */
[----:B------:R-:W-:Y:S02]  /*1c00*/  F2FP.BF16.PACK_AB R44, R45, R44 ;  /* 0x0000002c2d2c723e */ /* 0x000fe400000010ff */
[----:B------:R-:W-:Y:S01]  /*1c10*/  F2FP.BF16.PACK_AB R46, R47, R46 ;  /* 0x0000002e2f2e723e */ /* 0x000fe200000010ff */
[----:B------:R-:W-:Y:S01]  /*1c20*/  STS [R55], R84 ;  /* 0x0000005437007388 */ /* 0x000fe20000000800 */
[----:B------:R-:W-:-:S02]  /*1c30*/  F2FP.BF16.PACK_AB R48, R49, R48 ;  /* 0x000000303130723e */ /* 0x000fc400000010ff */
[----:B------:R-:W-:Y:S01]  /*1c40*/  F2FP.BF16.PACK_AB R50, R51, R50 ;  /* 0x000000323332723e */ /* 0x000fe200000010ff */
[----:B------:R-:W-:Y:S01]  /*1c50*/  STS [R181+0x800], R86 ;  /* 0x00080056b5007388 */ /* 0x000fe20000000800 */
[----:B------:R-:W-:Y:S02]  /*1c60*/  F2FP.BF16.PACK_AB R52, R53, R52 ;  /* 0x000000343534723e */ /* 0x000fe400000010ff */
[----:B------:R-:W-:Y:S01]  /*1c70*/  F2FP.BF16.PACK_AB R56, R57, R56 ;  /* 0x000000383938723e */ /* 0x000fe200000010ff */
[----:B------:R-:W-:Y:S01]  /*1c80*/  STS [R55+0x20], R36 ;  /* 0x0000202437007388 */ /* 0x000fe20000000800 */
[----:B------:R-:W-:Y:S02]  /*1c90*/  F2FP.BF16.PACK_AB R58, R59, R58 ;  /* 0x0000003a3b3a723e */ /* 0x000fe400000010ff */
[----:B------:R-:W-:Y:S01]  /*1ca0*/  F2FP.BF16.PACK_AB R60, R61, R60 ;  /* 0x0000003c3d3c723e */ /* 0x000fe200000010ff */
[----:B------:R-:W-:Y:S01]  /*1cb0*/  STS [R181+0x820], R38 ;  /* 0x00082026b5007388 */ /* 0x000fe20000000800 */
[----:B------:R-:W-:-:S02]  /*1cc0*/  F2FP.BF16.PACK_AB R62, R63, R62 ;  /* 0x0000003e3f3e723e */ /* 0x000fc400000010ff */
[C---:B------:R-:W-:Y:S01]  /*1cd0*/  LOP3.LUT R6, R198.reuse, 0x800, RZ, 0xfc, !PT ;  /* 0x00000800c6067812 */ /* 0x040fe200078efcff */
[----:B------:R-:W-:Y:S01]  /*1ce0*/  STS [R55+0x40], R40 ;  /* 0x0000402837007388 */ /* 0x000fe20000000800 */
[----:B------:R-:W-:Y:S02]  /*1cf0*/  LOP3.LUT R7, R198, 0xc00, RZ, 0xfc, !PT ;  /* 0x00000c00c6077812 */ /* 0x000fe400078efcff */
[----:B------:R-:W-:Y:S01]  /*1d00*/  SHF.R.U32.HI R6, RZ, 0x3, R6 ;  /* 0x00000003ff067819 */ /* 0x000fe20000011606 */
[----:B------:R-:W-:Y:S01]  /*1d10*/  STS [R181+0x840], R42 ;  /* 0x0008402ab5007388 */ /* 0x000fe20000000800 */
[----:B------:R-:W-:Y:S02]  /*1d20*/  SHF.R.U32.HI R8, RZ, 0x3, R7 ;  /* 0x00000003ff087819 */ /* 0x000fe40000011607 */
[----:B------:R-:W-:Y:S01]  /*1d30*/  LOP3.LUT R5, R5, 0xf0, RZ, 0xc0, !PT ;  /* 0x000000f005057812 */ /* 0x000fe200078ec0ff */
[----:B------:R-:W-:Y:S01]  /*1d40*/  STS [R55+0x60], R44 ;  /* 0x0000602c37007388 */ /* 0x000fe20000000800 */
[----:B------:R-:W-:-:S02]  /*1d50*/  LOP3.LUT R7, R6, 0x170, RZ, 0xc0, !PT ;  /* 0x0000017006077812 */ /* 0x000fc400078ec0ff */
[----:B------:R-:W-:Y:S01]  /*1d60*/  LOP3.LUT R9, R8, 0x1f0, RZ, 0xc0, !PT ;  /* 0x000001f008097812 */ /* 0x000fe200078ec0ff */
[----:B------:R-:W-:Y:S01]  /*1d70*/  STS [R181+0x860], R46 ;  /* 0x0008602eb5007388 */ /* 0x000fe20000000800 */
[----:B------:R-:W-:Y:S01]  /*1d80*/  F2FP.BF16.PACK_AB R12, R69, R68 ;  /* 0x00000044450c723e */ /* 0x000fe200000010ff */
[C---:B------:R-:W-:Y:S01]  /*1d90*/  IMAD R68, R198.reuse, 0x2, R5 ;  /* 0x00000002c6447824 */ /* 0x040fe200078e0205 */
[----:B------:R-:W-:Y:S01]  /*1da0*/  F2FP.BF16.PACK_AB R64, R65, R64 ;  /* 0x000000404140723e */ /* 0x000fe200000010ff */
[----:B------:R-:W-:Y:S01]  /*1db0*/  STS [R55+0x80], R48 ;  /* 0x0000803037007388 */ /* 0x000fe20000000800 */
[C---:B------:R-:W-:Y:S01]  /*1dc0*/  IMAD R69, R198.reuse, 0x2, R7 ;  /* 0x00000002c6457824 */ /* 0x040fe200078e0207 */
[----:B------:R-:W-:Y:S01]  /*1dd0*/  F2FP.BF16.PACK_AB R70, R71, R70 ;  /* 0x000000464746723e */ /* 0x000fe200000010ff */
[----:B------:R-:W-:Y:S01]  /*1de0*/  IMAD R198, R198, 0x2, R9 ;  /* 0x00000002c6c67824 */ /* 0x000fe200078e0209 */
[----:B------:R-:W-:Y:S01]  /*1df0*/  STS [R181+0x880], R50 ;  /* 0x00088032b5007388 */ /* 0x000fe20000000800 */
        /* <DEDUP_REMOVED lines=8> */
[----:B------:R1:W-:Y:S01]  /*1e80*/  STS [R55+0xc0], R56 ;  /* 0x0000c03837007388 */ /* 0x0003e20000000800 */
[----:B------:R-:W-:-:S02]  /*1e90*/  F2FP.BF16.PACK_AB R96, R97, R96 ;  /* 0x000000606160723e */ /* 0x000fc400000010ff */
[----:B------:R-:W-:Y:S01]  /*1ea0*/  F2FP.BF16.PACK_AB R98, R99, R98 ;  /* 0x000000626362723e */ /* 0x000fe200000010ff */
[----:B------:R2:W-:Y:S01]  /*1eb0*/  STS [R181+0x8c0], R58 ;  /* 0x0008c03ab5007388 */ /* 0x0005e20000000800 */
[----:B------:R-:W-:Y:S02]  /*1ec0*/  F2FP.BF16.PACK_AB R100, R101, R100 ;  /* 0x000000646564723e */ /* 0x000fe400000010ff */
[----:B------:R-:W-:Y:S01]  /*1ed0*/  F2FP.BF16.PACK_AB R102, R103, R102 ;  /* 0x000000666766723e */ /* 0x000fe200000010ff */
[----:B------:R3:W-:Y:S01]  /*1ee0*/  STS [R55+0xe0], R60 ;  /* 0x0000e03c37007388 */ /* 0x0007e20000000800 */
[----:B------:R-:W-:Y:S01]  /*1ef0*/  F2FP.BF16.PACK_AB R104, R105, R104 ;  /* 0x000000686968723e */ /* 0x000fe200000010ff */
[----:B-1----:R-:W-:Y:S01]  /*1f00*/  IMAD R56, R2, 0x200, R67 ;  /* 0x0000020002387824 */ /* 0x002fe200078e0243 */
[----:B------:R-:W-:Y:S01]  /*1f10*/  F2FP.BF16.PACK_AB R106, R107, R106 ;  /* 0x0000006a6b6a723e */ /* 0x000fe200000010ff */
[----:B------:R-:W-:Y:S01]  /*1f20*/  STS [R181+0x8e0], R62 ;  /* 0x0008e03eb5007388 */ /* 0x000fe20000000800 */
[----:B------:R-:W-:-:S02]  /*1f30*/  F2FP.BF16.PACK_AB R108, R109, R108 ;  /* 0x0000006c6d6c723e */ /* 0x000fc400000010ff */
[----:B------:R-:W-:Y:S01]  /*1f40*/  F2FP.BF16.PACK_AB R110, R111, R110 ;  /* 0x0000006e6f6e723e */ /* 0x000fe200000010ff */
[----:B------:R-:W-:Y:S01]  /*1f50*/  BAR.SYNC.DEFER_BLOCKING 0x0 ;  /* 0x0000000000007b1d */ /* 0x000fe20000010000 */
[----:B------:R-:W-:Y:S02]  /*1f60*/  F2FP.BF16.PACK_AB R112, R113, R112 ;  /* 0x000000707170723e */ /* 0x000fe400000010ff */
[----:B------:R-:W-:Y:S02]  /*1f70*/  F2FP.BF16.PACK_AB R114, R115, R114 ;  /* 0x000000727372723e */ /* 0x000fe400000010ff */
[----:B------:R-:W-:Y:S02]  /*1f80*/  F2FP.BF16.PACK_AB R116, R117, R116 ;  /* 0x000000747574723e */ /* 0x000fe400000010ff */
[----:B------:R-:W-:Y:S02]  /*1f90*/  F2FP.BF16.PACK_AB R118, R119, R118 ;  /* 0x000000767776723e */ /* 0x000fe400000010ff */
[----:B------:R-:W-:-:S02]  /*1fa0*/  F2FP.BF16.PACK_AB R120, R121, R120 ;  /* 0x000000787978723e */ /* 0x000fc400000010ff */
[----:B------:R-:W-:Y:S02]  /*1fb0*/  F2FP.BF16.PACK_AB R122, R123, R122 ;  /* 0x0000007a7b7a723e */ /* 0x000fe400000010ff */
[----:B------:R-:W-:Y:S02]  /*1fc0*/  F2FP.BF16.PACK_AB R124, R125, R124 ;  /* 0x0000007c7d7c723e */ /* 0x000fe400000010ff */
[----:B------:R-:W-:Y:S02]  /*1fd0*/  F2FP.BF16.PACK_AB R126, R127, R126 ;  /* 0x0000007e7f7e723e */ /* 0x000fe400000010ff */
[----:B------:R-:W-:Y:S02]  /*1fe0*/  F2FP.BF16.PACK_AB R128, R129, R128 ;  /* 0x000000808180723e */ /* 0x000fe400000010ff */
[----:B------:R-:W-:Y:S02]  /*1ff0*/  F2FP.BF16.PACK_AB R130, R131, R130 ;  /* 0x000000828382723e */ /* 0x000fe400000010ff */
[----:B------:R-:W-:-:S02]  /*2000*/  F2FP.BF16.PACK_AB R132, R133, R132 ;  /* 0x000000848584723e */ /* 0x000fc400000010ff */
[----:B------:R-:W-:Y:S01]  /*2010*/  F2FP.BF16.PACK_AB R134, R135, R134 ;  /* 0x000000868786723e */ /* 0x000fe200000010ff */
[----:B------:R-:W1:Y:S01]  /*2020*/  LDS.128 R32, [R66] ;  /* 0x0000000042207984 */ /* 0x000e620000000c00 */
[----:B------:R-:W-:Y:S02]  /*2030*/  F2FP.BF16.PACK_AB R136, R137, R136 ;  /* 0x000000888988723e */ /* 0x000fe400000010ff */
[----:B------:R-:W-:Y:S01]  /*2040*/  F2FP.BF16.PACK_AB R138, R139, R138 ;  /* 0x0000008a8b8a723e */ /* 0x000fe200000010ff */
[----:B------:R-:W4:Y:S01]  /*2050*/  LDS.128 R36, [R68+0x800] ;  /* 0x0008000044247984 */ /* 0x000f220000000c00 */
[----:B------:R-:W-:Y:S02]  /*2060*/  F2FP.BF16.PACK_AB R140, R141, R140 ;  /* 0x0000008c8d8c723e */ /* 0x000fe400000010ff */
[----:B------:R-:W-:Y:S01]  /*2070*/  F2FP.BF16.PACK_AB R142, R143, R142 ;  /* 0x0000008e8f8e723e */ /* 0x000fe200000010ff */
[----:B------:R-:W1:Y:S01]  /*2080*/  LDS.128 R24, [R69+0x1000] ;  /* 0x0010000045187984 */ /* 0x000e620000000c00 */
[----:B------:R-:W-:-:S02]  /*2090*/  F2FP.BF16.PACK_AB R144, R145, R144 ;  /* 0x000000909190723e */ /* 0x000fc400000010ff */
[----:B------:R-:W-:Y:S01]  /*20a0*/  F2FP.BF16.PACK_AB R146, R147, R146 ;  /* 0x000000929392723e */ /* 0x000fe200000010ff */
[----:B------:R-:W1:Y:S01]  /*20b0*/  LDS.128 R28, [R198+0x1800] ;  /* 0x00180000c61c7984 */ /* 0x000e620000000c00 */
[----:B------:R-:W-:Y:S02]  /*20c0*/  F2FP.BF16.PACK_AB R148, R149, R148 ;  /* 0x000000949594723e */ /* 0x000fe400000010ff */
[----:B------:R-:W-:Y:S01]  /*20d0*/  F2FP.BF16.PACK_AB R150, R151, R150 ;  /* 0x000000969796723e */ /* 0x000fe200000010ff */
[----:B------:R-:W-:Y:S01]  /*20e0*/  BAR.SYNC.DEFER_BLOCKING 0x0 ;  /* 0x0000000000007b1d */ /* 0x000fe20000010000 */
        /* <DEDUP_REMOVED lines=9> */
[----:B------:R-:W-:Y:S02]  /*2180*/  F2FP.BF16.PACK_AB R170, R171, R170 ;  /* 0x000000aaabaa723e */ /* 0x000fe400000010ff */
[C---:B------:R-:W-:Y:S02]  /*2190*/  LOP3.LUT R54, R2.reuse, 0x8, RZ, 0xfc, !PT ;  /* 0x0000000802367812 */ /* 0x040fe400078efcff */
[C---:B------:R-:W-:Y:S01]  /*21a0*/  LOP3.LUT R53, R2.reuse, 0x10, RZ, 0xfc, !PT ;  /* 0x0000001002357812 */ /* 0x040fe200078efcff */
[----:B------:R1:W-:Y:S01]  /*21b0*/  STS [R55], R64 ;  /* 0x0000004037007388 */ /* 0x0003e20000000800 */
[C---:B------:R-:W-:Y:S02]  /*21c0*/  LOP3.LUT R52, R2.reuse, 0x18, RZ, 0xfc, !PT ;  /* 0x0000001802347812 */ /* 0x040fe400078efcff */
[C---:B------:R-:W-:Y:S01]  /*21d0*/  ISETP.LT.AND P1, PT, R2.reuse, 0x200, !P0 ;  /* 0x000002000200780c */ /* 0x040fe20004721270 */
[----:B------:R-:W-:Y:S01]  /*21e0*/  STS [R181+0x800], R10 ;  /* 0x0008000ab5007388 */ /* 0x000fe20000000800 */
[----:B------:R-:W-:Y:S01]  /*21f0*/  LOP3.LUT R0, R2, 0x20, RZ, 0xfc, !PT ;  /* 0x0000002002007812 */ /* 0x000fe200078efcff */
[C-C-:B--2---:R-:W-:Y:S01]  /*2200*/  IMAD R58, R53.reuse, 0x200, R67.reuse ;  /* 0x00000200353a7824 */ /* 0x144fe200078e0243 */
[C---:B------:R-:W-:Y:S01]  /*2210*/  ISETP.LT.AND P2, PT, R54.reuse, 0x200, !P0 ;  /* 0x000002003600780c */ /* 0x040fe20004741270 */
[----:B------:R-:W-:Y:S01]  /*2220*/  STS [R55+0x20], R12 ;  /* 0x0000200c37007388 */ /* 0x000fe20000000800 */
[----:B------:R-:W-:Y:S01]  /*2230*/  ISETP.LT.AND P3, PT, R53, 0x200, !P0 ;  /* 0x000002003500780c */ /* 0x000fe20004761270 */
[--C-:B------:R-:W-:Y:S01]  /*2240*/  IMAD R54, R54, 0x200, R67.reuse ;  /* 0x0000020036367824 */ /* 0x100fe200078e0243 */
[----:B------:R-:W-:Y:S01]  /*2250*/  ISETP.LT.AND P4, PT, R52, 0x200, !P0 ;  /* 0x000002003400780c */ /* 0x000fe20004781270 */
[----:B------:R-:W-:Y:S01]  /*2260*/  STS [R181+0x820], R70 ;  /* 0x00082046b5007388 */ /* 0x000fe20000000800 */
[----:B------:R-:W-:Y:S01]  /*2270*/  ISETP.LT.AND P5, PT, R0, 0x200, !P0 ;  /* 0x000002000000780c */ /* 0x000fe200047a1270 */
[--C-:B---3--:R-:W-:Y:S01]  /*2280*/  IMAD R60, R52, 0x200, R67.reuse ;  /* 0x00000200343c7824 */ /* 0x108fe200078e0243 */
[----:B------:R-:W-:Y:S01]  /*2290*/  LOP3.LUT R65, R2, 0x28, RZ, 0xfc, !PT ;  /* 0x0000002802417812 */ /* 0x000fe200078efcff */
[----:B------:R-:W-:Y:S01]  /*22a0*/  STS [R55+0x40], R72 ;  /* 0x0000404837007388 */ /* 0x000fe20000000800 */
[----:B------:R-:W-:Y:S01]  /*22b0*/  IMAD R0, R0, 0x200, R67 ;  /* 0x0000020000007824 */ /* 0x000fe200078e0243 */
[----:B-1----:R-:W-:Y:S01]  /*22c0*/  LOP3.LUT R64, R2, 0x30, RZ, 0xfc, !PT ;  /* 0x0000003002407812 */ /* 0x002fe200078efcff */
[----:B------:R-:W-:Y:S01]  /*22d0*/  IMAD.WIDE R52, R56, R3, c[0x0][0x170] ;  /* 0x00005c0038347625 */ /* 0x000fe200078e0203 */
[----:B------:R-:W-:Y:S01]  /*22e0*/  STS [R181+0x840], R74 ;  /* 0x0008404ab5007388 */ /* 0x000fe20000000800 */
[----:B------:R-:W-:-:S02]  /*22f0*/  LOP3.LUT R63, R2, 0x38, RZ, 0xfc, !PT ;  /* 0x00000038023f7812 */ /* 0x000fc400078efcff */
[-C--:B------:R-:W-:Y:S01]  /*2300*/  IMAD.WIDE R56, R58, R3.reuse, c[0x0][0x170] ;  /* 0x00005c003a387625 */ /* 0x080fe200078e0203 */
[----:B------:R-:W-:Y:S01]  /*2310*/  STS [R55+0x60], R88 ;  /* 0x0000605837007388 */ /* 0x000fe20000000800 */
[----:B------:R-:W-:Y:S02]  /*2320*/  LOP3.LUT R62, R2, 0x40, RZ, 0xfc, !PT ;  /* 0x00000040023e7812 */ /* 0x000fe400078efcff */
[-C--:B------:R-:W-:Y:S01]  /*2330*/  IMAD.WIDE R58, R60, R3.reuse, c[0x0][0x170] ;  /* 0x00005c003c3a7625 */ /* 0x080fe200078e0203 */
[----:B------:R-:W-:Y:S03]  /*2340*/  STS [R181+0x860], R90 ;  /* 0x0008605ab5007388 */ /* 0x000fe60000000800 */
[----:B------:R-:W-:Y:S01]  /*2350*/  IMAD.WIDE R60, R0, R3, c[0x0][0x170] ;  /* 0x00005c00003c7625 */ /* 0x000fe200078e0203 */
[----:B------:R-:W-:Y:S01]  /*2360*/  STS [R55+0x80], R92 ;  /* 0x0000805c37007388 */ /* 0x000fe20000000800 */
[----:B------:R-:W-:-:S03]  /*2370*/  LOP3.LUT R0, R2, 0x48, RZ, 0xfc, !PT ;  /* 0x0000004802007812 */ /* 0x000fc600078efcff */
[----:B------:R-:W-:Y:S04]  /*2380*/  STS [R181+0x880], R94 ;  /* 0x0008805eb5007388 */ /* 0x000fe80000000800 */
[----:B------:R-:W-:Y:S04]  /*2390*/  STS [R55+0xa0], R96 ;  /* 0x0000a06037007388 */ /* 0x000fe80000000800 */
[----:B------:R-:W-:Y:S04]  /*23a0*/  STS [R181+0x8a0], R98 ;  /* 0x0008a062b5007388 */ /* 0x000fe80000000800 */
[----:B------:R-:W-:Y:S04]  /*23b0*/  STS [R55+0xc0], R100 ;  /* 0x0000c06437007388 */ /* 0x000fe80000000800 */
[----:B------:R-:W-:Y:S04]  /*23c0*/  STS [R181+0x8c0], R102 ;  /* 0x0008c066b5007388 */ /* 0x000fe80000000800 */
[----:B------:R-:W-:Y:S04]  /*23d0*/  STS [R55+0xe0], R104 ;  /* 0x0000e06837007388 */ /* 0x000fe80000000800 */
[----:B------:R-:W-:Y:S04]  /*23e0*/  STS [R181+0x8e0], R106 ;  /* 0x0008e06ab5007388 */ /* 0x000fe80000000800 */
[----:B------:R-:W-:Y:S06]  /*23f0*/  BAR.SYNC.DEFER_BLOCKING 0x0 ;  /* 0x0000000000007b1d */ /* 0x000fec0000010000 */
[----:B------:R-:W1:Y:S04]  /*2400*/  LDS.128 R40, [R66] ;  /* 0x0000000042287984 */ /* 0x000e680000000c00 */
[----:B------:R-:W2:Y:S04]  /*2410*/  LDS.128 R12, [R68+0x800] ;  /* 0x00080000440c7984 */ /* 0x000ea80000000c00 */
[----:B------:R-:W3:Y:S04]  /*2420*/  LDS.128 R16, [R69+0x1000] ;  /* 0x0010000045107984 */ /* 0x000ee80000000c00 */
[----:B------:R-:W1:Y:S04]  /*2430*/  LDS.128 R20, [R198+0x1800] ;  /* 0x00180000c6147984 */ /* 0x000e680000000c00 */
[----:B------:R-:W-:Y:S06]  /*2440*/  BAR.SYNC.DEFER_BLOCKING 0x0 ;  /* 0x0000000000007b1d */ /* 0x000fec0000010000 */
[----:B------:R-:W-:Y:S04]  /*2450*/  STS [R55], R108 ;  /* 0x0000006c37007388 */ /* 0x000fe80000000800 */
[----:B------:R-:W-:Y:S04]  /*2460*/  STS [R181+0x800], R110 ;  /* 0x0008006eb5007388 */ /* 0x000fe80000000800 */
        /* <DEDUP_REMOVED lines=16> */
[----:B------:R-:W1:Y:S04]  /*2570*/  LDS.128 R48, [R68+0x800] ;  /* 0x0008000044307984 */ /* 0x000e680000000c00 */
[----:B------:R-:W1:Y:S04]  /*2580*/  LDS.128 R4, [R69+0x1000] ;  /* 0x0010000045047984 */ /* 0x000e680000000c00 */
        /* <DEDUP_REMOVED lines=16> */
[----:B------:R1:W-:Y:S04]  /*2690*/  STS [R55+0xe0], R168 ;  /* 0x0000e0a837007388 */ /* 0x0003e80000000800 */
[----:B------:R-:W-:Y:S04]  /*26a0*/  STS [R181+0x8e0], R170 ;  /* 0x0008e0aab5007388 */ /* 0x000fe80000000800 */
[----:B------:R-:W-:Y:S01]  /*26b0*/  BAR.SYNC.DEFER_BLOCKING 0x0 ;  /* 0x0000000000007b1d */ /* 0x000fe20000010000 */
[----:B-1----:R-:W-:-:S05]  /*26c0*/  IMAD.WIDE R54, R54, R3, c[0x0][0x170] ;  /* 0x00005c0036367625 */ /* 0x002fca00078e0203 */
[----:B------:R1:W-:Y:S01]  /*26d0*/  @P1 STG.E.128 [R52.64], R32 ;  /* 0x0000002034001986 */ /* 0x0003e2000c101d08 */
[----:B------:R-:W-:-:S03]  /*26e0*/  ISETP.LT.AND P1, PT, R65, 0x200, !P0 ;  /* 0x000002004100780c */ /* 0x000fc60004721270 */
[----:B----4-:R4:W-:Y:S01]  /*26f0*/  @P2 STG.E.128 [R54.64], R36 ;  /* 0x0000002436002986 */ /* 0x0109e2000c101d08 */
[----:B------:R-:W-:-:S03]  /*2700*/  ISETP.LT.AND P2, PT, R64, 0x200, !P0 ;  /* 0x000002004000780c */ /* 0x000fc60004741270 */
[----:B------:R2:W-:Y:S01]  /*2710*/  @P3 STG.E.128 [R56.64], R24 ;  /* 0x0000001838003986 */ /* 0x0005e2000c101d08 */
[----:B------:R-:W-:-:S03]  /*2720*/  ISETP.LT.AND P3, PT, R63, 0x200, !P0 ;  /* 0x000002003f00780c */ /* 0x000fc60004761270 */
[----:B------:R3:W-:Y:S01]  /*2730*/  @P4 STG.E.128 [R58.64], R28 ;  /* 0x0000001c3a004986 */ /* 0x0007e2000c101d08 */
[----:B------:R-:W-:-:S03]  /*2740*/  ISETP.LT.AND P4, PT, R62, 0x200, !P0 ;  /* 0x000002003e00780c */ /* 0x000fc60004781270 */
[----:B------:R-:W-:Y:S01]  /*2750*/  @P5 STG.E.128 [R60.64], R40 ;  /* 0x000000283c005986 */ /* 0x000fe2000c101d08 */
[----:B------:R-:W-:Y:S01]  /*2760*/  ISETP.LT.AND P5, PT, R0, 0x200, !P0 ;  /* 0x000002000000780c */ /* 0x000fe200047a1270 */
[--C-:B-1----:R-:W-:Y:S01]  /*2770*/  IMAD R32, R65, 0x200, R67.reuse ;  /* 0x0000020041207824 */ /* 0x102fe200078e0243 */
[----:B------:R-:W-:Y:S01]  /*2780*/  LOP3.LUT R35, R2, 0x60, RZ, 0xfc, !PT ;  /* 0x0000006002237812 */ /* 0x000fe200078efcff */
[----:B------:R-:W1:Y:S01]  /*2790*/  LDS.128 R40, [R66] ;  /* 0x0000000042287984 */ /* 0x000e620000000c00 */
[--C-:B------:R-:W-:Y:S01]  /*27a0*/  IMAD R0, R0, 0x200, R67.reuse ;  /* 0x0000020000007824 */ /* 0x100fe200078e0243 */
[C---:B----4-:R-:W-:Y:S02]  /*27b0*/  LOP3.LUT R37, R2.reuse, 0x50, RZ, 0xfc, !PT ;  /* 0x0000005002257812 */ /* 0x050fe400078efcff */
[----:B------:R-:W4:Y:S01]  /*27c0*/  LDS.128 R52, [R68+0x800] ;  /* 0x0008000044347984 */ /* 0x000f220000000c00 */
[----:B------:R-:W-:Y:S01]  /*27d0*/  LOP3.LUT R36, R2, 0x58, RZ, 0xfc, !PT ;  /* 0x0000005802247812 */ /* 0x000fe200078efcff */
[----:B--2---:R-:W-:Y:S01]  /*27e0*/  IMAD R26, R64, 0x200, R67 ;  /* 0x00000200401a7824 */ /* 0x004fe200078e0243 */
[----:B------:R-:W-:Y:S01]  /*27f0*/  LOP3.LUT R34, R2, 0x68, RZ, 0xfc, !PT ;  /* 0x0000006802227812 */ /* 0x000fe200078efcff */
[----:B------:R-:W2:Y:S01]  /*2800*/  LDS.128 R56, [R69+0x1000] ;  /* 0x0010000045387984 */ /* 0x000ea20000000c00 */
[----:B------:R-:W-:-:S04]  /*2810*/  IMAD.WIDE R24, R32, R3, c[0x0][0x170] ;  /* 0x00005c0020187625 */ /* 0x000fc800078e0203 */
[--C-:B---3--:R-:W-:Y:S01]  /*2820*/  IMAD R28, R63, 0x200, R67.reuse ;  /* 0x000002003f1c7824 */ /* 0x108fe200078e0243 */
[----:B------:R3:W-:Y:S01]  /*2830*/  @P1 STG.E.128 [R24.64], R12 ;  /* 0x0000000c18001986 */ /* 0x0007e2000c101d08 */
[----:B------:R-:W-:Y:S02]  /*2840*/  IMAD R30, R62, 0x200, R67 ;  /* 0x000002003e1e7824 */ /* 0x000fe400078e0243 */
[----:B------:R-:W-:-:S04]  /*2850*/  IMAD.WIDE R26, R26, R3, c[0x0][0x170] ;  /* 0x00005c001a1a7625 */ /* 0x000fc800078e0203 */
[-C--:B------:R-:W-:Y:S01]  /*2860*/  IMAD.WIDE R28, R28, R3.reuse, c[0x0][0x170] ;  /* 0x00005c001c1c7625 */ /* 0x080fe200078e0203 */
[----:B------:R1:W-:Y:S01]  /*2870*/  @P2 STG.E.128 [R26.64], R16 ;  /* 0x000000101a002986 */ /* 0x0003e2000c101d08 */
[----:B------:R-:W-:Y:S02]  /*2880*/  ISETP.LT.AND P2, PT, R34, 0x200, !P0 ;  /* 0x000002002200780c */ /* 0x000fe40004741270 */
[-C--:B------:R-:W-:Y:S01]  /*2890*/  IMAD.WIDE R30, R30, R3.reuse, c[0x0][0x170] ;  /* 0x00005c001e1e7625 */ /* 0x080fe200078e0203 */
[----:B------:R4:W-:Y:S01]  /*28a0*/  @P3 STG.E.128 [R28.64], R20 ;  /* 0x000000141c003986 */ /* 0x0009e2000c101d08 */
[----:B------:R-:W-:Y:S02]  /*28b0*/  ISETP.LT.AND P3, PT, R35, 0x200, !P0 ;  /* 0x000002002300780c */ /* 0x000fe40004761270 */
[----:B------:R-:W-:Y:S01]  /*28c0*/  IMAD.WIDE R32, R0, R3, c[0x0][0x170] ;  /* 0x00005c0000207625 */ /* 0x000fe200078e0203 */
[----:B------:R2:W-:Y:S01]  /*28d0*/  @P4 STG.E.128 [R30.64], R44 ;  /* 0x0000002c1e004986 */ /* 0x0005e2000c101d08 */
[----:B------:R-:W-:-:S02]  /*28e0*/  LOP3.LUT R0, R2, 0x78, RZ, 0xfc, !PT ;  /* 0x0000007802007812 */ /* 0x000fc400078efcff */
[----:B------:R-:W-:Y:S01]  /*28f0*/  LOP3.LUT R2, R2, 0x70, RZ, 0xfc, !PT ;  /* 0x0000007002027812 */ /* 0x000fe200078efcff */
[----:B------:R2:W-:Y:S01]  /*2900*/  @P5 STG.E.128 [R32.64], R48 ;  /* 0x0000003020005986 */ /* 0x0005e2000c101d08 */
[C---:B------:R-:W-:Y:S01]  /*2910*/  ISETP.LT.AND P5, PT, R37.reuse, 0x200, !P0 ;  /* 0x000002002500780c */ /* 0x040fe200047a1270 */
[--C-:B---3--:R-:W-:Y:S01]  /*2920*/  IMAD R12, R37, 0x200, R67.reuse ;  /* 0x00000200250c7824 */ /* 0x108fe200078e0243 */
[C---:B------:R-:W-:Y:S01]  /*2930*/  ISETP.LT.AND P4, PT, R36.reuse, 0x200, !P0 ;  /* 0x000002002400780c */ /* 0x040fe20004781270 */
[--C-:B------:R-:W-:Y:S01]  /*2940*/  IMAD R14, R36, 0x200, R67.reuse ;  /* 0x00000200240e7824 */ /* 0x100fe200078e0243 */
[----:B------:R-:W-:Y:S01]  /*2950*/  ISETP.LT.AND P1, PT, R2, 0x200, !P0 ;  /* 0x000002000200780c */ /* 0x000fe20004721270 */
[--C-:B-1----:R-:W-:Y:S01]  /*2960*/  IMAD R16, R35, 0x200, R67.reuse ;  /* 0x0000020023107824 */ /* 0x102fe200078e0243 */
[----:B------:R-:W-:Y:S01]  /*2970*/  ISETP.LT.AND P0, PT, R0, 0x200, !P0 ;  /* 0x000002000000780c */ /* 0x000fe20004701270 */
[--C-:B------:R-:W-:Y:S02]  /*2980*/  IMAD R18, R34, 0x200, R67.reuse ;  /* 0x0000020022127824 */ /* 0x100fe400078e0243 */
[----:B----4-:R-:W-:-:S02]  /*2990*/  IMAD R20, R2, 0x200, R67 ;  /* 0x0000020002147824 */ /* 0x010fc400078e0243 */
[----:B------:R-:W-:-:S04]  /*29a0*/  IMAD.WIDE R12, R12, R3, c[0x0][0x170] ;  /* 0x00005c000c0c7625 */ /* 0x000fc800078e0203 */
[-C--:B------:R-:W-:Y:S01]  /*29b0*/  IMAD.WIDE R14, R14, R3.reuse, c[0x0][0x170] ;  /* 0x00005c000e0e7625 */ /* 0x080fe200078e0203 */
[----:B------:R1:W-:Y:S03]  /*29c0*/  @P5 STG.E.128 [R12.64], R4 ;  /* 0x000000040c005986 */ /* 0x0003e6000c101d08 */
[-C--:B------:R-:W-:Y:S01]  /*29d0*/  IMAD.WIDE R16, R16, R3.reuse, c[0x0][0x170] ;  /* 0x00005c0010107625 */ /* 0x080fe200078e0203 */
[----:B------:R1:W-:Y:S03]  /*29e0*/  @P4 STG.E.128 [R14.64], R8 ;  /* 0x000000080e004986 */ /* 0x0003e6000c101d08 */
[-C--:B------:R-:W-:Y:S01]  /*29f0*/  IMAD.WIDE R18, R18, R3.reuse, c[0x0][0x170] ;  /* 0x00005c0012127625 */ /* 0x080fe200078e0203 */
[----:B------:R1:W-:Y:S03]  /*2a00*/  @P3 STG.E.128 [R16.64], R40 ;  /* 0x0000002810003986 */ /* 0x0003e6000c101d08 */
[----:B------:R-:W-:Y:S01]  /*2a10*/  IMAD.WIDE R20, R20, R3, c[0x0][0x170] ;  /* 0x00005c0014147625 */ /* 0x000fe200078e0203 */
[----:B------:R1:W-:Y:S04]  /*2a20*/  @P2 STG.E.128 [R18.64], R52 ;  /* 0x0000003412002986 */ /* 0x0003e8000c101d08 */
[----:B--2---:R1:W-:Y:S01]  /*2a30*/  @P1 STG.E.128 [R20.64], R56 ;  /* 0x0000003814001986 */ /* 0x0043e2000c101d08 */
[----:B------:R-:W-:Y:S05]  /*2a40*/  @!P0 EXIT ;  /* 0x000000000000894d */ /* 0x000fea0003800000 */
[----:B------:R-:W2:Y:S01]  /*2a50*/  LDS.128 R196, [R198+0x1800] ;  /* 0x00180000c6c47984 */ /* 0x000ea20000000c00 */
[----:B------:R-:W-:-:S04]  /*2a60*/  IMAD R2, R0, 0x200, R67 ;  /* 0x0000020000027824 */ /* 0x000fc800078e0243 */
[----:B------:R-:W-:-:S05]  /*2a70*/  IMAD.WIDE R2, R2, R3, c[0x0][0x170] ;  /* 0x00005c0002027625 */ /* 0x000fca00078e0203 */
[----:B--2---:R-:W-:Y:S01]  /*2a80*/  STG.E.128 [R2.64], R196 ;  /* 0x000000c402007986 */ /* 0x004fe2000c101d08 */
[----:B------:R-:W-:Y:S05]  /*2a90*/  EXIT ;  /* 0x000000000000794d */ /* 0x000fea0003800000 */
.L_x_1:
[----:B------:R-:W-:-:S00]  /*2aa0*/  BRA `(.L_x_1) ;  /* 0xfffffff000007947 */ /* 0x000fc0000383ffff */
[----:B------:R-:W-:-:S00]  /*2ab0*/  NOP ;  /* 0x0000000000007918 */ /* 0x000fc00000000000 */
        /* <DEDUP_REMOVED lines=12> */
.L_x_2:


//--------------------- .nv.shared.triton_bmm     --------------------------
	.section	.nv.shared.triton_bmm,"aw",@nobits
	.sectionflags	@""
	.align	16
